//
// Generated by NVIDIA NVVM Compiler
//
// Compiler Build ID: CL-36424714
// Cuda compilation tools, release 13.0, V13.0.88
// Based on NVVM 20.0.0
//

.version 9.0
.target sm_100
.address_size 64

	// .globl	_Z9add_floatPfS_S_j
.global .align 1 .b8 _ZN34_INTERNAL_87b129b6_4_k_cu_7d2608024cuda3std3__45__cpo5beginE[1];
.global .align 1 .b8 _ZN34_INTERNAL_87b129b6_4_k_cu_7d2608024cuda3std3__45__cpo3endE[1];
.global .align 1 .b8 _ZN34_INTERNAL_87b129b6_4_k_cu_7d2608024cuda3std3__45__cpo6cbeginE[1];
.global .align 1 .b8 _ZN34_INTERNAL_87b129b6_4_k_cu_7d2608024cuda3std3__45__cpo4cendE[1];
.global .align 1 .b8 _ZN34_INTERNAL_87b129b6_4_k_cu_7d2608024cuda3std3__45__cpo6rbeginE[1];
.global .align 1 .b8 _ZN34_INTERNAL_87b129b6_4_k_cu_7d2608024cuda3std3__45__cpo4rendE[1];
.global .align 1 .b8 _ZN34_INTERNAL_87b129b6_4_k_cu_7d2608024cuda3std3__45__cpo7crbeginE[1];
.global .align 1 .b8 _ZN34_INTERNAL_87b129b6_4_k_cu_7d2608024cuda3std3__45__cpo5crendE[1];
.global .align 1 .b8 _ZN34_INTERNAL_87b129b6_4_k_cu_7d2608024cuda3std3__436_GLOBAL__N__87b129b6_4_k_cu_7d2608026ignoreE[1];
.global .align 1 .b8 _ZN34_INTERNAL_87b129b6_4_k_cu_7d2608024cuda3std3__419piecewise_constructE[1];
.global .align 1 .b8 _ZN34_INTERNAL_87b129b6_4_k_cu_7d2608024cuda3std3__48in_placeE[1];
.global .align 1 .b8 _ZN34_INTERNAL_87b129b6_4_k_cu_7d2608024cuda3std3__420unreachable_sentinelE[1];
.global .align 1 .b8 _ZN34_INTERNAL_87b129b6_4_k_cu_7d2608024cuda3std3__47nulloptE[1];
.global .align 1 .b8 _ZN34_INTERNAL_87b129b6_4_k_cu_7d2608024cuda3std3__48unexpectE[1];
.global .align 1 .b8 _ZN34_INTERNAL_87b129b6_4_k_cu_7d2608024cuda3std6ranges3__45__cpo4swapE[1];
.global .align 1 .b8 _ZN34_INTERNAL_87b129b6_4_k_cu_7d2608024cuda3std6ranges3__45__cpo9iter_moveE[1];
.global .align 1 .b8 _ZN34_INTERNAL_87b129b6_4_k_cu_7d2608024cuda3std6ranges3__45__cpo5beginE[1];
.global .align 1 .b8 _ZN34_INTERNAL_87b129b6_4_k_cu_7d2608024cuda3std6ranges3__45__cpo3endE[1];
.global .align 1 .b8 _ZN34_INTERNAL_87b129b6_4_k_cu_7d2608024cuda3std6ranges3__45__cpo6cbeginE[1];
.global .align 1 .b8 _ZN34_INTERNAL_87b129b6_4_k_cu_7d2608024cuda3std6ranges3__45__cpo4cendE[1];
.global .align 1 .b8 _ZN34_INTERNAL_87b129b6_4_k_cu_7d2608024cuda3std6ranges3__45__cpo7advanceE[1];
.global .align 1 .b8 _ZN34_INTERNAL_87b129b6_4_k_cu_7d2608024cuda3std6ranges3__45__cpo9iter_swapE[1];
.global .align 1 .b8 _ZN34_INTERNAL_87b129b6_4_k_cu_7d2608024cuda3std6ranges3__45__cpo4nextE[1];
.global .align 1 .b8 _ZN34_INTERNAL_87b129b6_4_k_cu_7d2608024cuda3std6ranges3__45__cpo4prevE[1];
.global .align 1 .b8 _ZN34_INTERNAL_87b129b6_4_k_cu_7d2608024cuda3std6ranges3__45__cpo4dataE[1];
.global .align 1 .b8 _ZN34_INTERNAL_87b129b6_4_k_cu_7d2608024cuda3std6ranges3__45__cpo5cdataE[1];
.global .align 1 .b8 _ZN34_INTERNAL_87b129b6_4_k_cu_7d2608024cuda3std6ranges3__45__cpo4sizeE[1];
.global .align 1 .b8 _ZN34_INTERNAL_87b129b6_4_k_cu_7d2608024cuda3std6ranges3__45__cpo5ssizeE[1];
.global .align 1 .b8 _ZN34_INTERNAL_87b129b6_4_k_cu_7d2608024cuda3std6ranges3__45__cpo8distanceE[1];
.global .align 1 .b8 _ZN34_INTERNAL_87b129b6_4_k_cu_7d2608026thrust24THRUST_300001_SM_1000_NS8cuda_cub3parE[1];
.global .align 1 .b8 _ZN34_INTERNAL_87b129b6_4_k_cu_7d2608026thrust24THRUST_300001_SM_1000_NS8cuda_cub10par_nosyncE[1];
.global .align 1 .b8 _ZN34_INTERNAL_87b129b6_4_k_cu_7d2608026thrust24THRUST_300001_SM_1000_NS6system6detail10sequential3seqE[1];
.global .align 1 .b8 _ZN34_INTERNAL_87b129b6_4_k_cu_7d2608026thrust24THRUST_300001_SM_1000_NS12placeholders2_1E[1];
.global .align 1 .b8 _ZN34_INTERNAL_87b129b6_4_k_cu_7d2608026thrust24THRUST_300001_SM_1000_NS12placeholders2_2E[1];
.global .align 1 .b8 _ZN34_INTERNAL_87b129b6_4_k_cu_7d2608026thrust24THRUST_300001_SM_1000_NS12placeholders2_3E[1];
.global .align 1 .b8 _ZN34_INTERNAL_87b129b6_4_k_cu_7d2608026thrust24THRUST_300001_SM_1000_NS12placeholders2_4E[1];
.global .align 1 .b8 _ZN34_INTERNAL_87b129b6_4_k_cu_7d2608026thrust24THRUST_300001_SM_1000_NS12placeholders2_5E[1];
.global .align 1 .b8 _ZN34_INTERNAL_87b129b6_4_k_cu_7d2608026thrust24THRUST_300001_SM_1000_NS12placeholders2_6E[1];
.global .align 1 .b8 _ZN34_INTERNAL_87b129b6_4_k_cu_7d2608026thrust24THRUST_300001_SM_1000_NS12placeholders2_7E[1];
.global .align 1 .b8 _ZN34_INTERNAL_87b129b6_4_k_cu_7d2608026thrust24THRUST_300001_SM_1000_NS12placeholders2_8E[1];
.global .align 1 .b8 _ZN34_INTERNAL_87b129b6_4_k_cu_7d2608026thrust24THRUST_300001_SM_1000_NS12placeholders2_9E[1];
.global .align 1 .b8 _ZN34_INTERNAL_87b129b6_4_k_cu_7d2608026thrust24THRUST_300001_SM_1000_NS12placeholders3_10E[1];
.global .align 1 .b8 _ZN34_INTERNAL_87b129b6_4_k_cu_7d2608026thrust24THRUST_300001_SM_1000_NS3seqE[1];

.visible .entry _Z9add_floatPfS_S_j(
	.param .u64 .ptr .align 1 _Z9add_floatPfS_S_j_param_0,
	.param .u64 .ptr .align 1 _Z9add_floatPfS_S_j_param_1,
	.param .u64 .ptr .align 1 _Z9add_floatPfS_S_j_param_2,
	.param .u32 _Z9add_floatPfS_S_j_param_3
)
{
	.reg .pred 	%p<2>;
	.reg .b32 	%r<9>;
	.reg .b32 	%f<13>;
	.reg .b64 	%rd<11>;

	ld.param.u64 	%rd1, [_Z9add_floatPfS_S_j_param_0];
	ld.param.u64 	%rd2, [_Z9add_floatPfS_S_j_param_1];
	ld.param.u64 	%rd3, [_Z9add_floatPfS_S_j_param_2];
	ld.param.u32 	%r2, [_Z9add_floatPfS_S_j_param_3];
	mov.u32 	%r3, %tid.x;
	shl.b32 	%r4, %r3, 2;
	mov.u32 	%r5, %ctaid.x;
	mov.u32 	%r6, %ntid.x;
	mul.lo.s32 	%r7, %r6, %r5;
	shl.b32 	%r8, %r7, 2;
	add.s32 	%r1, %r8, %r4;
	setp.ge.u32 	%p1, %r1, %r2;
	@%p1 bra 	$L__BB0_2;
	cvta.to.global.u64 	%rd4, %rd1;
	cvta.to.global.u64 	%rd5, %rd2;
	cvta.to.global.u64 	%rd6, %rd3;
	mul.wide.s32 	%rd7, %r1, 4;
	add.s64 	%rd8, %rd4, %rd7;
	ld.global.f32 	%f1, [%rd8];
	add.s64 	%rd9, %rd5, %rd7;
	ld.global.f32 	%f2, [%rd9];
	ld.global.f32 	%f3, [%rd8+4];
	ld.global.f32 	%f4, [%rd9+4];
	ld.global.f32 	%f5, [%rd8+8];
	ld.global.f32 	%f6, [%rd9+8];
	ld.global.f32 	%f7, [%rd8+12];
	ld.global.f32 	%f8, [%rd9+12];
	add.f32 	%f9, %f1, %f2;
	add.f32 	%f10, %f3, %f4;
	add.f32 	%f11, %f5, %f6;
	add.f32 	%f12, %f7, %f8;
	add.s64 	%rd10, %rd6, %rd7;
	st.global.f32 	[%rd10], %f9;
	st.global.f32 	[%rd10+4], %f10;
	st.global.f32 	[%rd10+8], %f11;
	st.global.f32 	[%rd10+12], %f12;
$L__BB0_2:
	ret;

}
	// .globl	_Z10add_float2P6float2S0_S0_j
.visible .entry _Z10add_float2P6float2S0_S0_j(
	.param .u64 .ptr .align 1 _Z10add_float2P6float2S0_S0_j_param_0,
	.param .u64 .ptr .align 1 _Z10add_float2P6float2S0_S0_j_param_1,
	.param .u64 .ptr .align 1 _Z10add_float2P6float2S0_S0_j_param_2,
	.param .u32 _Z10add_float2P6float2S0_S0_j_param_3
)
{
	.reg .pred 	%p<2>;
	.reg .b32 	%r<9>;
	.reg .b32 	%f<13>;
	.reg .b64 	%rd<11>;

	ld.param.u64 	%rd1, [_Z10add_float2P6float2S0_S0_j_param_0];
	ld.param.u64 	%rd2, [_Z10add_float2P6float2S0_S0_j_param_1];
	ld.param.u64 	%rd3, [_Z10add_float2P6float2S0_S0_j_param_2];
	ld.param.u32 	%r2, [_Z10add_float2P6float2S0_S0_j_param_3];
	mov.u32 	%r3, %tid.x;
	shl.b32 	%r4, %r3, 1;
	mov.u32 	%r5, %ctaid.x;
	mov.u32 	%r6, %ntid.x;
	mul.lo.s32 	%r7, %r6, %r5;
	shl.b32 	%r8, %r7, 1;
	add.s32 	%r1, %r8, %r4;
	setp.ge.u32 	%p1, %r1, %r2;
	@%p1 bra 	$L__BB1_2;
	cvta.to.global.u64 	%rd4, %rd1;
	cvta.to.global.u64 	%rd5, %rd2;
	cvta.to.global.u64 	%rd6, %rd3;
	mul.wide.s32 	%rd7, %r1, 8;
	add.s64 	%rd8, %rd4, %rd7;
	ld.global.v2.f32 	{%f1, %f2}, [%rd8];
	add.s64 	%rd9, %rd5, %rd7;
	ld.global.v2.f32 	{%f3, %f4}, [%rd9];
	ld.global.v2.f32 	{%f5, %f6}, [%rd8+8];
	ld.global.v2.f32 	{%f7, %f8}, [%rd9+8];
	add.f32 	%f9, %f1, %f3;
	add.f32 	%f10, %f2, %f4;
	add.f32 	%f11, %f5, %f7;
	add.f32 	%f12, %f6, %f8;
	add.s64 	%rd10, %rd6, %rd7;
	st.global.v2.f32 	[%rd10], {%f9, %f10};
	st.global.v2.f32 	[%rd10+8], {%f11, %f12};
$L__BB1_2:
	ret;

}
	// .globl	_Z10add_float4P6float4S0_S0_j
.visible .entry _Z10add_float4P6float4S0_S0_j(
	.param .u64 .ptr .align 1 _Z10add_float4P6float4S0_S0_j_param_0,
	.param .u64 .ptr .align 1 _Z10add_float4P6float4S0_S0_j_param_1,
	.param .u64 .ptr .align 1 _Z10add_float4P6float4S0_S0_j_param_2,
	.param .u32 _Z10add_float4P6float4S0_S0_j_param_3
)
{
	.reg .pred 	%p<2>;
	.reg .b32 	%r<7>;
	.reg .b32 	%f<13>;
	.reg .b64 	%rd<11>;

	ld.param.u64 	%rd1, [_Z10add_float4P6float4S0_S0_j_param_0];
	ld.param.u64 	%rd2, [_Z10add_float4P6float4S0_S0_j_param_1];
	ld.param.u64 	%rd3, [_Z10add_float4P6float4S0_S0_j_param_2];
	ld.param.u32 	%r2, [_Z10add_float4P6float4S0_S0_j_param_3];
	mov.u32 	%r3, %tid.x;
	mov.u32 	%r4, %ctaid.x;
	mov.u32 	%r5, %ntid.x;
	mad.lo.s32 	%r1, %r4, %r5, %r3;
	shr.u32 	%r6, %r2, 2;
	setp.ge.u32 	%p1, %r1, %r6;
	@%p1 bra 	$L__BB2_2;
	cvta.to.global.u64 	%rd4, %rd1;
	cvta.to.global.u64 	%rd5, %rd2;
	cvta.to.global.u64 	%rd6, %rd3;
	mul.wide.u32 	%rd7, %r1, 16;
	add.s64 	%rd8, %rd4, %rd7;
	ld.global.v4.f32 	{%f1, %f2, %f3, %f4}, [%rd8];
	add.s64 	%rd9, %rd5, %rd7;
	ld.global.v4.f32 	{%f5, %f6, %f7, %f8}, [%rd9];
	add.f32 	%f9, %f1, %f5;
	add.f32 	%f10, %f2, %f6;
	add.f32 	%f11, %f3, %f7;
	add.f32 	%f12, %f4, %f8;
	add.s64 	%rd10, %rd6, %rd7;
	st.global.v4.f32 	[%rd10], {%f9, %f10, %f11, %f12};
$L__BB2_2:
	ret;

}
	// .globl	_ZN3cub18CUB_300001_SM_10006detail11EmptyKernelIvEEvv
.visible .entry _ZN3cub18CUB_300001_SM_10006detail11EmptyKernelIvEEvv()
{


	ret;

}
	// .globl	_ZN3cub18CUB_300001_SM_10006detail8for_each13static_kernelINS2_12policy_hub_t12policy_500_tEmN6thrust24THRUST_300001_SM_1000_NS8cuda_cub20__uninitialized_fill7functorINS7_10device_ptrIfEEfEEEEvT0_T1_
.visible .entry _ZN3cub18CUB_300001_SM_10006detail8for_each13static_kernelINS2_12policy_hub_t12policy_500_tEmN6thrust24THRUST_300001_SM_1000_NS8cuda_cub20__uninitialized_fill7functorINS7_10device_ptrIfEEfEEEEvT0_T1_(
	.param .u64 _ZN3cub18CUB_300001_SM_10006detail8for_each13static_kernelINS2_12policy_hub_t12policy_500_tEmN6thrust24THRUST_300001_SM_1000_NS8cuda_cub20__uninitialized_fill7functorINS7_10device_ptrIfEEfEEEEvT0_T1__param_0,
	.param .align 8 .b8 _ZN3cub18CUB_300001_SM_10006detail8for_each13static_kernelINS2_12policy_hub_t12policy_500_tEmN6thrust24THRUST_300001_SM_1000_NS8cuda_cub20__uninitialized_fill7functorINS7_10device_ptrIfEEfEEEEvT0_T1__param_1[16]
)
.maxntid 256
{
	.reg .pred 	%p<4>;
	.reg .b16 	%rs<5>;
	.reg .b32 	%r<10>;
	.reg .b32 	%f<3>;
	.reg .b64 	%rd<16>;

	ld.param.f32 	%f2, [_ZN3cub18CUB_300001_SM_10006detail8for_each13static_kernelINS2_12policy_hub_t12policy_500_tEmN6thrust24THRUST_300001_SM_1000_NS8cuda_cub20__uninitialized_fill7functorINS7_10device_ptrIfEEfEEEEvT0_T1__param_1+8];
	ld.param.u64 	%rd4, [_ZN3cub18CUB_300001_SM_10006detail8for_each13static_kernelINS2_12policy_hub_t12policy_500_tEmN6thrust24THRUST_300001_SM_1000_NS8cuda_cub20__uninitialized_fill7functorINS7_10device_ptrIfEEfEEEEvT0_T1__param_1];
	ld.param.u64 	%rd5, [_ZN3cub18CUB_300001_SM_10006detail8for_each13static_kernelINS2_12policy_hub_t12policy_500_tEmN6thrust24THRUST_300001_SM_1000_NS8cuda_cub20__uninitialized_fill7functorINS7_10device_ptrIfEEfEEEEvT0_T1__param_0];
	mov.u32 	%r7, %ctaid.x;
	mul.wide.u32 	%rd1, %r7, 512;
	sub.s64 	%rd2, %rd5, %rd1;
	setp.lt.u64 	%p1, %rd2, 512;
	@%p1 bra 	$L__BB4_2;
	mov.u32 	%r9, %tid.x;
	cvta.to.global.u64 	%rd11, %rd4;
	cvt.u64.u32 	%rd12, %r9;
	add.s64 	%rd13, %rd1, %rd12;
	shl.b64 	%rd14, %rd13, 2;
	add.s64 	%rd15, %rd11, %rd14;
	st.global.f32 	[%rd15], %f2;
	st.global.f32 	[%rd15+1024], %f2;
	bra.uni 	$L__BB4_6;
$L__BB4_2:
	cvta.to.global.u64 	%rd6, %rd4;
	mov.u32 	%r1, %tid.x;
	cvt.u64.u32 	%rd7, %r1;
	setp.le.u64 	%p2, %rd2, %rd7;
	add.s64 	%rd8, %rd1, %rd7;
	shl.b64 	%rd9, %rd8, 2;
	add.s64 	%rd3, %rd6, %rd9;
	@%p2 bra 	$L__BB4_4;
	st.global.f32 	[%rd3], %f2;
$L__BB4_4:
	add.s32 	%r8, %r1, 256;
	cvt.u64.u32 	%rd10, %r8;
	setp.le.u64 	%p3, %rd2, %rd10;
	@%p3 bra 	$L__BB4_6;
	st.global.f32 	[%rd3+1024], %f2;
$L__BB4_6:
	ret;

}


// ===== COMPILED SASS (sm_100) =====

	.target	sm_100

	.elftype	@"ET_EXEC"


//--------------------- .note.nv.tkinfo           --------------------------
	.section	.note.nv.tkinfo,"",@"SHT_NOTE"
	.sectionflags	@"SHF_NOTE_NV_TKINFO"
	.tkinfo
        /*0018*/ 	.word	0x00000002
        /*0030*/ 	.string	""
        /*0030*/ 	.string	"ptxas"
        /*0030*/ 	.string	"Cuda compilation tools, release 13.0, V13.0.88"
        /*0030*/ 	.string	"Build cuda_13.0.r13.0/compiler.36424714_0"
        /*0030*/ 	.string	"-arch sm_100 -m 64 "



//--------------------- .note.nv.cuinfo           --------------------------
	.section	.note.nv.cuinfo,"",@"SHT_NOTE"
	.sectionflags	@"SHF_NOTE_NV_CUINFO"
        /*0018*/ 	.short	0x0002
        /*001a*/ 	.short	0x0064
        /*001c*/ 	.short	0x0082
	.zero		2


//--------------------- .nv.info                  --------------------------
	.section	.nv.info,"",@"SHT_CUDA_INFO"
	.align	4


	//----- nvinfo : EIATTR_REGCOUNT
	.align		4
        /*0000*/ 	.byte	0x04, 0x2f
        /*0002*/ 	.short	(.L_44 - .L_43)
	.align		4
.L_43:
        /*0004*/ 	.word	index@(_Z9add_floatPfS_S_j)
        /*0008*/ 	.word	0x00000014


	//----- nvinfo : EIATTR_FRAME_SIZE
	.align		4
.L_44:
        /*000c*/ 	.byte	0x04, 0x11
        /*000e*/ 	.short	(.L_46 - .L_45)
	.align		4
.L_45:
        /*0010*/ 	.word	index@(_Z9add_floatPfS_S_j)
        /*0014*/ 	.word	0x00000000


	//----- nvinfo : EIATTR_REGCOUNT
	.align		4
.L_46:
        /*0018*/ 	.byte	0x04, 0x2f
        /*001a*/ 	.short	(.L_48 - .L_47)
	.align		4
.L_47:
        /*001c*/ 	.word	index@(_Z10add_float2P6float2S0_S0_j)
        /*0020*/ 	.word	0x00000014


	//----- nvinfo : EIATTR_FRAME_SIZE
	.align		4
.L_48:
        /*0024*/ 	.byte	0x04, 0x11
        /*0026*/ 	.short	(.L_50 - .L_49)
	.align		4
.L_49:
        /*0028*/ 	.word	index@(_Z10add_float2P6float2S0_S0_j)
        /*002c*/ 	.word	0x00000000


	//----- nvinfo : EIATTR_REGCOUNT
	.align		4
.L_50:
        /*0030*/ 	.byte	0x04, 0x2f
        /*0032*/ 	.short	(.L_52 - .L_51)
	.align		4
.L_51:
        /*0034*/ 	.word	index@(_Z10add_float4P6float4S0_S0_j)
        /*0038*/ 	.word	0x00000016


	//----- nvinfo : EIATTR_FRAME_SIZE
	.align		4
.L_52:
        /*003c*/ 	.byte	0x04, 0x11
        /*003e*/ 	.short	(.L_54 - .L_53)
	.align		4
.L_53:
        /*0040*/ 	.word	index@(_Z10add_float4P6float4S0_S0_j)
        /*0044*/ 	.word	0x00000000


	//----- nvinfo : EIATTR_REGCOUNT
	.align		4
.L_54:
        /*0048*/ 	.byte	0x04, 0x2f
        /*004a*/ 	.short	(.L_56 - .L_55)
	.align		4
.L_55:
        /*004c*/ 	.word	index@(_ZN3cub18CUB_300001_SM_10006detail11EmptyKernelIvEEvv)
        /*0050*/ 	.word	0x00000004


	//----- nvinfo : EIATTR_FRAME_SIZE
	.align		4
.L_56:
        /*0054*/ 	.byte	0x04, 0x11
        /*0056*/ 	.short	(.L_58 - .L_57)
	.align		4
.L_57:
        /*0058*/ 	.word	index@(_ZN3cub18CUB_300001_SM_10006detail11EmptyKernelIvEEvv)
        /*005c*/ 	.word	0x00000000


	//----- nvinfo : EIATTR_REGCOUNT
	.align		4
.L_58:
        /*0060*/ 	.byte	0x04, 0x2f
        /*0062*/ 	.short	(.L_60 - .L_59)
	.align		4
.L_59:
        /*0064*/ 	.word	index@(_ZN3cub18CUB_300001_SM_10006detail8for_each13static_kernelINS2_12policy_hub_t12policy_500_tEmN6thrust24THRUST_300001_SM_1000_NS8cuda_cub20__uninitialized_fill7functorINS7_10device_ptrIfEEfEEEEvT0_T1_)
        /*0068*/ 	.word	0x00000008


	//----- nvinfo : EIATTR_FRAME_SIZE
	.align		4
.L_60:
        /*006c*/ 	.byte	0x04, 0x11
        /*006e*/ 	.short	(.L_62 - .L_61)
	.align		4
.L_61:
        /*0070*/ 	.word	index@(_ZN3cub18CUB_300001_SM_10006detail8for_each13static_kernelINS2_12policy_hub_t12policy_500_tEmN6thrust24THRUST_300001_SM_1000_NS8cuda_cub20__uninitialized_fill7functorINS7_10device_ptrIfEEfEEEEvT0_T1_)
        /*0074*/ 	.word	0x00000000


	//----- nvinfo : EIATTR_MIN_STACK_SIZE
	.align		4
.L_62:
        /*0078*/ 	.byte	0x04, 0x12
        /*007a*/ 	.short	(.L_64 - .L_63)
	.align		4
.L_63:
        /*007c*/ 	.word	index@(_ZN3cub18CUB_300001_SM_10006detail8for_each13static_kernelINS2_12policy_hub_t12policy_500_tEmN6thrust24THRUST_300001_SM_1000_NS8cuda_cub20__uninitialized_fill7functorINS7_10device_ptrIfEEfEEEEvT0_T1_)
        /*0080*/ 	.word	0x00000000


	//----- nvinfo : EIATTR_MIN_STACK_SIZE
	.align		4
.L_64:
        /*0084*/ 	.byte	0x04, 0x12
        /*0086*/ 	.short	(.L_66 - .L_65)
	.align		4
.L_65:
        /*0088*/ 	.word	index@(_ZN3cub18CUB_300001_SM_10006detail11EmptyKernelIvEEvv)
        /*008c*/ 	.word	0x00000000


	//----- nvinfo : EIATTR_MIN_STACK_SIZE
	.align		4
.L_66:
        /*0090*/ 	.byte	0x04, 0x12
        /*0092*/ 	.short	(.L_68 - .L_67)
	.align		4
.L_67:
        /*0094*/ 	.word	index@(_Z10add_float4P6float4S0_S0_j)
        /*0098*/ 	.word	0x00000000


	//----- nvinfo : EIATTR_MIN_STACK_SIZE
	.align		4
.L_68:
        /*009c*/ 	.byte	0x04, 0x12
        /*009e*/ 	.short	(.L_70 - .L_69)
	.align		4
.L_69:
        /*00a0*/ 	.word	index@(_Z10add_float2P6float2S0_S0_j)
        /*00a4*/ 	.word	0x00000000


	//----- nvinfo : EIATTR_MIN_STACK_SIZE
	.align		4
.L_70:
        /*00a8*/ 	.byte	0x04, 0x12
        /*00aa*/ 	.short	(.L_72 - .L_71)
	.align		4
.L_71:
        /*00ac*/ 	.word	index@(_Z9add_floatPfS_S_j)
        /*00b0*/ 	.word	0x00000000
.L_72:


//--------------------- .nv.compat                --------------------------
	.section	.nv.compat,"",@"SHT_CUDA_COMPAT_INFO"
	.align	4
        /*0000*/ 	.byte	0x02, 0x09, 0x00, 0x00, 0x02, 0x02, 0x01, 0x00, 0x02, 0x05, 0x05, 0x00, 0x03, 0x07, 0x01, 0x01
        /*0010*/ 	.byte	0x02, 0x03, 0x00, 0x00, 0x02, 0x06, 0x01, 0x00, 0x04, 0x0b, 0x08, 0x00, 0x09, 0x00, 0x00, 0x00
        /*0020*/ 	.byte	0x00, 0x00, 0x00, 0x00


//--------------------- .nv.info._ZN3cub18CUB_300001_SM_10006detail8for_each13static_kernelINS2_12policy_hub_t12policy_500_tEmN6thrust24THRUST_300001_SM_1000_NS8cuda_cub20__uninitialized_fill7functorINS7_10device_ptrIfEEfEEEEvT0_T1_ --------------------------
	.section	.nv.info._ZN3cub18CUB_300001_SM_10006detail8for_each13static_kernelINS2_12policy_hub_t12policy_500_tEmN6thrust24THRUST_300001_SM_1000_NS8cuda_cub20__uninitialized_fill7functorINS7_10device_ptrIfEEfEEEEvT0_T1_,"",@"SHT_CUDA_INFO"
	.sectionflags	@""
	.align	4


	//----- nvinfo : EIATTR_CUDA_API_VERSION
	.align		4
        /*0000*/ 	.byte	0x04, 0x37
        /*0002*/ 	.short	(.L_74 - .L_73)
.L_73:
        /*0004*/ 	.word	0x00000082


	//----- nvinfo : EIATTR_KPARAM_INFO
	.align		4
.L_74:
        /*0008*/ 	.byte	0x04, 0x17
        /*000a*/ 	.short	(.L_76 - .L_75)
.L_75:
        /*000c*/ 	.word	0x00000000
        /*0010*/ 	.short	0x0001
        /*0012*/ 	.short	0x0008
        /*0014*/ 	.byte	0x00, 0xf0, 0x41, 0x00


	//----- nvinfo : EIATTR_KPARAM_INFO
	.align		4
.L_76:
        /*0018*/ 	.byte	0x04, 0x17
        /*001a*/ 	.short	(.L_78 - .L_77)
.L_77:
        /*001c*/ 	.word	0x00000000
        /*0020*/ 	.short	0x0000
        /*0022*/ 	.short	0x0000
        /*0024*/ 	.byte	0x00, 0xf0, 0x21, 0x00


	//----- nvinfo : EIATTR_SPARSE_MMA_MASK
	.align		4
.L_78:
        /*0028*/ 	.byte	0x03, 0x50
        /*002a*/ 	.short	0x0000


	//----- nvinfo : EIATTR_MAXREG_COUNT
	.align		4
        /*002c*/ 	.byte	0x03, 0x1b
        /*002e*/ 	.short	0x00ff


	//----- nvinfo : EIATTR_MERCURY_ISA_VERSION
	.align		4
        /*0030*/ 	.byte	0x03, 0x5f
        /*0032*/ 	.short	0x0101


	//----- nvinfo : EIATTR_VRC_CTA_INIT_COUNT
	.align		4
        /*0034*/ 	.byte	0x02, 0x4a
	.zero		1
	.zero		1


	//----- nvinfo : EIATTR_EXIT_INSTR_OFFSETS
	.align		4
        /*0038*/ 	.byte	0x04, 0x1c
        /*003a*/ 	.short	(.L_80 - .L_79)


	//   ....[0]....
.L_79:
        /*003c*/ 	.word	0x00000130


	//   ....[1]....
        /*0040*/ 	.word	0x00000230


	//   ....[2]....
        /*0044*/ 	.word	0x00000260


	//----- nvinfo : EIATTR_MAX_THREADS
	.align		4
.L_80:
        /*0048*/ 	.byte	0x04, 0x05
        /*004a*/ 	.short	(.L_82 - .L_81)
.L_81:
        /*004c*/ 	.word	0x00000100
        /*0050*/ 	.word	0x00000001
        /*0054*/ 	.word	0x00000001


	//----- nvinfo : EIATTR_CBANK_PARAM_SIZE
	.align		4
.L_82:
        /*0058*/ 	.byte	0x03, 0x19
        /*005a*/ 	.short	0x0018


	//----- nvinfo : EIATTR_PARAM_CBANK
	.align		4
        /*005c*/ 	.byte	0x04, 0x0a
        /*005e*/ 	.short	(.L_84 - .L_83)
	.align		4
.L_83:
        /*0060*/ 	.word	index@(.nv.constant0._ZN3cub18CUB_300001_SM_10006detail8for_each13static_kernelINS2_12policy_hub_t12policy_500_tEmN6thrust24THRUST_300001_SM_1000_NS8cuda_cub20__uninitialized_fill7functorINS7_10device_ptrIfEEfEEEEvT0_T1_)
        /*0064*/ 	.short	0x0380
        /*0066*/ 	.short	0x0018


	//----- nvinfo : EIATTR_SW_WAR
	.align		4
.L_84:
        /*0068*/ 	.byte	0x04, 0x36
        /*006a*/ 	.short	(.L_86 - .L_85)
.L_85:
        /*006c*/ 	.word	0x00000008
.L_86:


//--------------------- .nv.info._ZN3cub18CUB_300001_SM_10006detail11EmptyKernelIvEEvv --------------------------
	.section	.nv.info._ZN3cub18CUB_300001_SM_10006detail11EmptyKernelIvEEvv,"",@"SHT_CUDA_INFO"
	.sectionflags	@""
	.align	4


	//----- nvinfo : EIATTR_CUDA_API_VERSION
	.align		4
        /*0000*/ 	.byte	0x04, 0x37
        /*0002*/ 	.short	(.L_88 - .L_87)
.L_87:
        /*0004*/ 	.word	0x00000082


	//----- nvinfo : EIATTR_SPARSE_MMA_MASK
	.align		4
.L_88:
        /*0008*/ 	.byte	0x03, 0x50
        /*000a*/ 	.short	0x0000


	//----- nvinfo : EIATTR_MAXREG_COUNT
	.align		4
        /*000c*/ 	.byte	0x03, 0x1b
        /*000e*/ 	.short	0x00ff


	//----- nvinfo : EIATTR_MERCURY_ISA_VERSION
	.align		4
        /*0010*/ 	.byte	0x03, 0x5f
        /*0012*/ 	.short	0x0101


	//----- nvinfo : EIATTR_VRC_CTA_INIT_COUNT
	.align		4
        /*0014*/ 	.byte	0x02, 0x4a
	.zero		1
	.zero		1


	//----- nvinfo : EIATTR_EXIT_INSTR_OFFSETS
	.align		4
        /*0018*/ 	.byte	0x04, 0x1c
        /*001a*/ 	.short	(.L_90 - .L_89)


	//   ....[0]....
.L_89:
        /*001c*/ 	.word	0x00000010


	//----- nvinfo : EIATTR_SW_WAR
	.align		4
.L_90:
        /*0020*/ 	.byte	0x04, 0x36
        /*0022*/ 	.short	(.L_92 - .L_91)
.L_91:
        /*0024*/ 	.word	0x00000008
.L_92:


//--------------------- .nv.info._Z10add_float4P6float4S0_S0_j --------------------------
	.section	.nv.info._Z10add_float4P6float4S0_S0_j,"",@"SHT_CUDA_INFO"
	.sectionflags	@""
	.align	4


	//----- nvinfo : EIATTR_CUDA_API_VERSION
	.align		4
        /*0000*/ 	.byte	0x04, 0x37
        /*0002*/ 	.short	(.L_94 - .L_93)
.L_93:
        /*0004*/ 	.word	0x00000082


	//----- nvinfo : EIATTR_KPARAM_INFO
	.align		4
.L_94:
        /*0008*/ 	.byte	0x04, 0x17
        /*000a*/ 	.short	(.L_96 - .L_95)
.L_95:
        /*000c*/ 	.word	0x00000000
        /*0010*/ 	.short	0x0003
        /*0012*/ 	.short	0x0018
        /*0014*/ 	.byte	0x00, 0xf0, 0x11, 0x00


	//----- nvinfo : EIATTR_KPARAM_INFO
	.align		4
.L_96:
        /*0018*/ 	.byte	0x04, 0x17
        /*001a*/ 	.short	(.L_98 - .L_97)
.L_97:
        /*001c*/ 	.word	0x00000000
        /*0020*/ 	.short	0x0002
        /*0022*/ 	.short	0x0010
        /*0024*/ 	.byte	0x00, 0xf5, 0x21, 0x00


	//----- nvinfo : EIATTR_KPARAM_INFO
	.align		4
.L_98:
        /*0028*/ 	.byte	0x04, 0x17
        /*002a*/ 	.short	(.L_100 - .L_99)
.L_99:
        /*002c*/ 	.word	0x00000000
        /*0030*/ 	.short	0x0001
        /*0032*/ 	.short	0x0008
        /*0034*/ 	.byte	0x00, 0xf5, 0x21, 0x00


	//----- nvinfo : EIATTR_KPARAM_INFO
	.align		4
.L_100:
        /*0038*/ 	.byte	0x04, 0x17
        /*003a*/ 	.short	(.L_102 - .L_101)
.L_101:
        /*003c*/ 	.word	0x00000000
        /*0040*/ 	.short	0x0000
        /*0042*/ 	.short	0x0000
        /*0044*/ 	.byte	0x00, 0xf5, 0x21, 0x00


	//----- nvinfo : EIATTR_SPARSE_MMA_MASK
	.align		4
.L_102:
        /*0048*/ 	.byte	0x03, 0x50
        /*004a*/ 	.short	0x0000


	//----- nvinfo : EIATTR_MAXREG_COUNT
	.align		4
        /*004c*/ 	.byte	0x03, 0x1b
        /*004e*/ 	.short	0x00ff


	//----- nvinfo : EIATTR_MERCURY_ISA_VERSION
	.align		4
        /*0050*/ 	.byte	0x03, 0x5f
        /*0052*/ 	.short	0x0101


	//----- nvinfo : EIATTR_VRC_CTA_INIT_COUNT
	.align		4
        /*0054*/ 	.byte	0x02, 0x4a
	.zero		1
	.zero		1


	//----- nvinfo : EIATTR_EXIT_INSTR_OFFSETS
	.align		4
        /*0058*/ 	.byte	0x04, 0x1c
        /*005a*/ 	.short	(.L_104 - .L_103)


	//   ....[0]....
.L_103:
        /*005c*/ 	.word	0x00000080


	//   ....[1]....
        /*0060*/ 	.word	0x00000170


	//----- nvinfo : EIATTR_CBANK_PARAM_SIZE
	.align		4
.L_104:
        /*0064*/ 	.byte	0x03, 0x19
        /*0066*/ 	.short	0x001c


	//----- nvinfo : EIATTR_PARAM_CBANK
	.align		4
        /*0068*/ 	.byte	0x04, 0x0a
        /*006a*/ 	.short	(.L_106 - .L_105)
	.align		4
.L_105:
        /*006c*/ 	.word	index@(.nv.constant0._Z10add_float4P6float4S0_S0_j)
        /*0070*/ 	.short	0x0380
        /*0072*/ 	.short	0x001c


	//----- nvinfo : EIATTR_SW_WAR
	.align		4
.L_106:
        /*0074*/ 	.byte	0x04, 0x36
        /*0076*/ 	.short	(.L_108 - .L_107)
.L_107:
        /*0078*/ 	.word	0x00000008
.L_108:


//--------------------- .nv.info._Z10add_float2P6float2S0_S0_j --------------------------
	.section	.nv.info._Z10add_float2P6float2S0_S0_j,"",@"SHT_CUDA_INFO"
	.sectionflags	@""
	.align	4


	//----- nvinfo : EIATTR_CUDA_API_VERSION
	.align		4
        /*0000*/ 	.byte	0x04, 0x37
        /*0002*/ 	.short	(.L_110 - .L_109)
.L_109:
        /*0004*/ 	.word	0x00000082


	//----- nvinfo : EIATTR_KPARAM_INFO
	.align		4
.L_110:
        /*0008*/ 	.byte	0x04, 0x17
        /*000a*/ 	.short	(.L_112 - .L_111)
.L_111:
        /*000c*/ 	.word	0x00000000
        /*0010*/ 	.short	0x0003
        /*0012*/ 	.short	0x0018
        /*0014*/ 	.byte	0x00, 0xf0, 0x11, 0x00


	//----- nvinfo : EIATTR_KPARAM_INFO
	.align		4
.L_112:
        /*0018*/ 	.byte	0x04, 0x17
        /*001a*/ 	.short	(.L_114 - .L_113)
.L_113:
        /*001c*/ 	.word	0x00000000
        /*0020*/ 	.short	0x0002
        /*0022*/ 	.short	0x0010
        /*0024*/ 	.byte	0x00, 0xf5, 0x21, 0x00


	//----- nvinfo : EIATTR_KPARAM_INFO
	.align		4
.L_114:
        /*0028*/ 	.byte	0x04, 0x17
        /*002a*/ 	.short	(.L_116 - .L_115)
.L_115:
        /*002c*/ 	.word	0x00000000
        /*0030*/ 	.short	0x0001
        /*0032*/ 	.short	0x0008
        /*0034*/ 	.byte	0x00, 0xf5, 0x21, 0x00


	//----- nvinfo : EIATTR_KPARAM_INFO
	.align		4
.L_116:
        /*0038*/ 	.byte	0x04, 0x17
        /*003a*/ 	.short	(.L_118 - .L_117)
.L_117:
        /*003c*/ 	.word	0x00000000
        /*0040*/ 	.short	0x0000
        /*0042*/ 	.short	0x0000
        /*0044*/ 	.byte	0x00, 0xf5, 0x21, 0x00


	//----- nvinfo : EIATTR_SPARSE_MMA_MASK
	.align		4
.L_118:
        /*0048*/ 	.byte	0x03, 0x50
        /*004a*/ 	.short	0x0000


	//----- nvinfo : EIATTR_MAXREG_COUNT
	.align		4
        /*004c*/ 	.byte	0x03, 0x1b
        /*004e*/ 	.short	0x00ff


	//----- nvinfo : EIATTR_MERCURY_ISA_VERSION
	.align		4
        /*0050*/ 	.byte	0x03, 0x5f
        /*0052*/ 	.short	0x0101


	//----- nvinfo : EIATTR_VRC_CTA_INIT_COUNT
	.align		4
        /*0054*/ 	.byte	0x02, 0x4a
	.zero		1
	.zero		1


	//----- nvinfo : EIATTR_EXIT_INSTR_OFFSETS
	.align		4
        /*0058*/ 	.byte	0x04, 0x1c
        /*005a*/ 	.short	(.L_120 - .L_119)


	//   ....[0]....
.L_119:
        /*005c*/ 	.word	0x00000080


	//   ....[1]....
        /*0060*/ 	.word	0x000001a0


	//----- nvinfo : EIATTR_CBANK_PARAM_SIZE
	.align		4
.L_120:
        /*0064*/ 	.byte	0x03, 0x19
        /*0066*/ 	.short	0x001c


	//----- nvinfo : EIATTR_PARAM_CBANK
	.align		4
        /*0068*/ 	.byte	0x04, 0x0a
        /*006a*/ 	.short	(.L_122 - .L_121)
	.align		4
.L_121:
        /*006c*/ 	.word	index@(.nv.constant0._Z10add_float2P6float2S0_S0_j)
        /*0070*/ 	.short	0x0380
        /*0072*/ 	.short	0x001c


	//----- nvinfo : EIATTR_SW_WAR
	.align		4
.L_122:
        /*0074*/ 	.byte	0x04, 0x36
        /*0076*/ 	.short	(.L_124 - .L_123)
.L_123:
        /*0078*/ 	.word	0x00000008
.L_124:


//--------------------- .nv.info._Z9add_floatPfS_S_j --------------------------
	.section	.nv.info._Z9add_floatPfS_S_j,"",@"SHT_CUDA_INFO"
	.sectionflags	@""
	.align	4


	//----- nvinfo : EIATTR_CUDA_API_VERSION
	.align		4
        /*0000*/ 	.byte	0x04, 0x37
        /*0002*/ 	.short	(.L_126 - .L_125)
.L_125:
        /*0004*/ 	.word	0x00000082


	//----- nvinfo : EIATTR_KPARAM_INFO
	.align		4
.L_126:
        /*0008*/ 	.byte	0x04, 0x17
        /*000a*/ 	.short	(.L_128 - .L_127)
.L_127:
        /*000c*/ 	.word	0x00000000
        /*0010*/ 	.short	0x0003
        /*0012*/ 	.short	0x0018
        /*0014*/ 	.byte	0x00, 0xf0, 0x11, 0x00


	//----- nvinfo : EIATTR_KPARAM_INFO
	.align		4
.L_128:
        /*0018*/ 	.byte	0x04, 0x17
        /*001a*/ 	.short	(.L_130 - .L_129)
.L_129:
        /*001c*/ 	.word	0x00000000
        /*0020*/ 	.short	0x0002
        /*0022*/ 	.short	0x0010
        /*0024*/ 	.byte	0x00, 0xf5, 0x21, 0x00


	//----- nvinfo : EIATTR_KPARAM_INFO
	.align		4
.L_130:
        /*0028*/ 	.byte	0x04, 0x17
        /*002a*/ 	.short	(.L_132 - .L_131)
.L_131:
        /*002c*/ 	.word	0x00000000
        /*0030*/ 	.short	0x0001
        /*0032*/ 	.short	0x0008
        /*0034*/ 	.byte	0x00, 0xf5, 0x21, 0x00


	//----- nvinfo : EIATTR_KPARAM_INFO
	.align		4
.L_132:
        /*0038*/ 	.byte	0x04, 0x17
        /*003a*/ 	.short	(.L_134 - .L_133)
.L_133:
        /*003c*/ 	.word	0x00000000
        /*0040*/ 	.short	0x0000
        /*0042*/ 	.short	0x0000
        /*0044*/ 	.byte	0x00, 0xf5, 0x21, 0x00


	//----- nvinfo : EIATTR_SPARSE_MMA_MASK
	.align		4
.L_134:
        /*0048*/ 	.byte	0x03, 0x50
        /*004a*/ 	.short	0x0000


	//----- nvinfo : EIATTR_MAXREG_COUNT
	.align		4
        /*004c*/ 	.byte	0x03, 0x1b
        /*004e*/ 	.short	0x00ff


	//----- nvinfo : EIATTR_MERCURY_ISA_VERSION
	.align		4
        /*0050*/ 	.byte	0x03, 0x5f
        /*0052*/ 	.short	0x0101


	//----- nvinfo : EIATTR_VRC_CTA_INIT_COUNT
	.align		4
        /*0054*/ 	.byte	0x02, 0x4a
	.zero		1
	.zero		1


	//----- nvinfo : EIATTR_EXIT_INSTR_OFFSETS
	.align		4
        /*0058*/ 	.byte	0x04, 0x1c
        /*005a*/ 	.short	(.L_136 - .L_135)


	//   ....[0]....
.L_135:
        /*005c*/ 	.word	0x00000080


	//   ....[1]....
        /*0060*/ 	.word	0x00000200


	//----- nvinfo : EIATTR_CBANK_PARAM_SIZE
	.align		4
.L_136:
        /*0064*/ 	.byte	0x03, 0x19
        /*0066*/ 	.short	0x001c


	//----- nvinfo : EIATTR_PARAM_CBANK
	.align		4
        /*0068*/ 	.byte	0x04, 0x0a
        /*006a*/ 	.short	(.L_138 - .L_137)
	.align		4
.L_137:
        /*006c*/ 	.word	index@(.nv.constant0._Z9add_floatPfS_S_j)
        /*0070*/ 	.short	0x0380
        /*0072*/ 	.short	0x001c


	//----- nvinfo : EIATTR_SW_WAR
	.align		4
.L_138:
        /*0074*/ 	.byte	0x04, 0x36
        /*0076*/ 	.short	(.L_140 - .L_139)
.L_139:
        /*0078*/ 	.word	0x00000008
.L_140:


//--------------------- .nv.callgraph             --------------------------
	.section	.nv.callgraph,"",@"SHT_CUDA_CALLGRAPH"
	.align	4
	.sectionentsize	8
	.align		4
        /*0000*/ 	.word	0x00000000
	.align		4
        /*0004*/ 	.word	0xffffffff
	.align		4
        /*0008*/ 	.word	0x00000000
	.align		4
        /*000c*/ 	.word	0xfffffffe
	.align		4
        /*0010*/ 	.word	0x00000000
	.align		4
        /*0014*/ 	.word	0xfffffffd
	.align		4
        /*0018*/ 	.word	0x00000000
	.align		4
        /*001c*/ 	.word	0xfffffffc


//--------------------- .nv.constant4             --------------------------
	.section	.nv.constant4,"a",@progbits
	.align	8
	.align		8
.nv.constant4:
        /*0000*/ 	.dword	_ZN34_INTERNAL_87b129b6_4_k_cu_7d2608024cuda3std3__45__cpo5beginE
	.align		8
        /*0008*/ 	.dword	_ZN34_INTERNAL_87b129b6_4_k_cu_7d2608024cuda3std3__45__cpo3endE
	.align		8
        /*0010*/ 	.dword	_ZN34_INTERNAL_87b129b6_4_k_cu_7d2608024cuda3std3__45__cpo6cbeginE
	.align		8
        /*0018*/ 	.dword	_ZN34_INTERNAL_87b129b6_4_k_cu_7d2608024cuda3std3__45__cpo4cendE
	.align		8
        /*0020*/ 	.dword	_ZN34_INTERNAL_87b129b6_4_k_cu_7d2608024cuda3std3__45__cpo6rbeginE
	.align		8
        /*0028*/ 	.dword	_ZN34_INTERNAL_87b129b6_4_k_cu_7d2608024cuda3std3__45__cpo4rendE
	.align		8
        /*0030*/ 	.dword	_ZN34_INTERNAL_87b129b6_4_k_cu_7d2608024cuda3std3__45__cpo7crbeginE
	.align		8
        /*0038*/ 	.dword	_ZN34_INTERNAL_87b129b6_4_k_cu_7d2608024cuda3std3__45__cpo5crendE
	.align		8
        /*0040*/ 	.dword	_ZN34_INTERNAL_87b129b6_4_k_cu_7d2608024cuda3std3__436_GLOBAL__N__87b129b6_4_k_cu_7d2608026ignoreE
	.align		8
        /*0048*/ 	.dword	_ZN34_INTERNAL_87b129b6_4_k_cu_7d2608024cuda3std3__419piecewise_constructE
	.align		8
        /*0050*/ 	.dword	_ZN34_INTERNAL_87b129b6_4_k_cu_7d2608024cuda3std3__48in_placeE
	.align		8
        /*0058*/ 	.dword	_ZN34_INTERNAL_87b129b6_4_k_cu_7d2608024cuda3std3__420unreachable_sentinelE
	.align		8
        /*0060*/ 	.dword	_ZN34_INTERNAL_87b129b6_4_k_cu_7d2608024cuda3std3__47nulloptE
	.align		8
        /*0068*/ 	.dword	_ZN34_INTERNAL_87b129b6_4_k_cu_7d2608024cuda3std3__48unexpectE
	.align		8
        /*0070*/ 	.dword	_ZN34_INTERNAL_87b129b6_4_k_cu_7d2608024cuda3std6ranges3__45__cpo4swapE
	.align		8
        /*0078*/ 	.dword	_ZN34_INTERNAL_87b129b6_4_k_cu_7d2608024cuda3std6ranges3__45__cpo9iter_moveE
	.align		8
        /*0080*/ 	.dword	_ZN34_INTERNAL_87b129b6_4_k_cu_7d2608024cuda3std6ranges3__45__cpo5beginE
	.align		8
        /*0088*/ 	.dword	_ZN34_INTERNAL_87b129b6_4_k_cu_7d2608024cuda3std6ranges3__45__cpo3endE
	.align		8
        /*0090*/ 	.dword	_ZN34_INTERNAL_87b129b6_4_k_cu_7d2608024cuda3std6ranges3__45__cpo6cbeginE
	.align		8
        /*0098*/ 	.dword	_ZN34_INTERNAL_87b129b6_4_k_cu_7d2608024cuda3std6ranges3__45__cpo4cendE
	.align		8
        /*00a0*/ 	.dword	_ZN34_INTERNAL_87b129b6_4_k_cu_7d2608024cuda3std6ranges3__45__cpo7advanceE
	.align		8
        /*00a8*/ 	.dword	_ZN34_INTERNAL_87b129b6_4_k_cu_7d2608024cuda3std6ranges3__45__cpo9iter_swapE
	.align		8
        /*00b0*/ 	.dword	_ZN34_INTERNAL_87b129b6_4_k_cu_7d2608024cuda3std6ranges3__45__cpo4nextE
	.align		8
        /*00b8*/ 	.dword	_ZN34_INTERNAL_87b129b6_4_k_cu_7d2608024cuda3std6ranges3__45__cpo4prevE
	.align		8
        /*00c0*/ 	.dword	_ZN34_INTERNAL_87b129b6_4_k_cu_7d2608024cuda3std6ranges3__45__cpo4dataE
	.align		8
        /*00c8*/ 	.dword	_ZN34_INTERNAL_87b129b6_4_k_cu_7d2608024cuda3std6ranges3__45__cpo5cdataE
	.align		8
        /*00d0*/ 	.dword	_ZN34_INTERNAL_87b129b6_4_k_cu_7d2608024cuda3std6ranges3__45__cpo4sizeE
	.align		8
        /*00d8*/ 	.dword	_ZN34_INTERNAL_87b129b6_4_k_cu_7d2608024cuda3std6ranges3__45__cpo5ssizeE
	.align		8
        /*00e0*/ 	.dword	_ZN34_INTERNAL_87b129b6_4_k_cu_7d2608024cuda3std6ranges3__45__cpo8distanceE
	.align		8
        /*00e8*/ 	.dword	_ZN34_INTERNAL_87b129b6_4_k_cu_7d2608026thrust24THRUST_300001_SM_1000_NS8cuda_cub3parE
	.align		8
        /*00f0*/ 	.dword	_ZN34_INTERNAL_87b129b6_4_k_cu_7d2608026thrust24THRUST_300001_SM_1000_NS8cuda_cub10par_nosyncE
	.align		8
        /*00f8*/ 	.dword	_ZN34_INTERNAL_87b129b6_4_k_cu_7d2608026thrust24THRUST_300001_SM_1000_NS6system6detail10sequential3seqE
	.align		8
        /*0100*/ 	.dword	_ZN34_INTERNAL_87b129b6_4_k_cu_7d2608026thrust24THRUST_300001_SM_1000_NS12placeholders2_1E
	.align		8
        /*0108*/ 	.dword	_ZN34_INTERNAL_87b129b6_4_k_cu_7d2608026thrust24THRUST_300001_SM_1000_NS12placeholders2_2E
	.align		8
        /*0110*/ 	.dword	_ZN34_INTERNAL_87b129b6_4_k_cu_7d2608026thrust24THRUST_300001_SM_1000_NS12placeholders2_3E
	.align		8
        /*0118*/ 	.dword	_ZN34_INTERNAL_87b129b6_4_k_cu_7d2608026thrust24THRUST_300001_SM_1000_NS12placeholders2_4E
	.align		8
        /*0120*/ 	.dword	_ZN34_INTERNAL_87b129b6_4_k_cu_7d2608026thrust24THRUST_300001_SM_1000_NS12placeholders2_5E
	.align		8
        /*0128*/ 	.dword	_ZN34_INTERNAL_87b129b6_4_k_cu_7d2608026thrust24THRUST_300001_SM_1000_NS12placeholders2_6E
	.align		8
        /*0130*/ 	.dword	_ZN34_INTERNAL_87b129b6_4_k_cu_7d2608026thrust24THRUST_300001_SM_1000_NS12placeholders2_7E
	.align		8
        /*0138*/ 	.dword	_ZN34_INTERNAL_87b129b6_4_k_cu_7d2608026thrust24THRUST_300001_SM_1000_NS12placeholders2_8E
	.align		8
        /*0140*/ 	.dword	_ZN34_INTERNAL_87b129b6_4_k_cu_7d2608026thrust24THRUST_300001_SM_1000_NS12placeholders2_9E
	.align		8
        /*0148*/ 	.dword	_ZN34_INTERNAL_87b129b6_4_k_cu_7d2608026thrust24THRUST_300001_SM_1000_NS12placeholders3_10E
	.align		8
        /*0150*/ 	.dword	_ZN34_INTERNAL_87b129b6_4_k_cu_7d2608026thrust24THRUST_300001_SM_1000_NS3seqE


//--------------------- .text._ZN3cub18CUB_300001_SM_10006detail8for_each13static_kernelINS2_12policy_hub_t12policy_500_tEmN6thrust24THRUST_300001_SM_1000_NS8cuda_cub20__uninitialized_fill7functorINS7_10device_ptrIfEEfEEEEvT0_T1_ --------------------------
	.section	.text._ZN3cub18CUB_300001_SM_10006detail8for_each13static_kernelINS2_12policy_hub_t12policy_500_tEmN6thrust24THRUST_300001_SM_1000_NS8cuda_cub20__uninitialized_fill7functorINS7_10device_ptrIfEEfEEEEvT0_T1_,"ax",@progbits
	.align	128
        .global         _ZN3cub18CUB_300001_SM_10006detail8for_each13static_kernelINS2_12policy_hub_t12policy_500_tEmN6thrust24THRUST_300001_SM_1000_NS8cuda_cub20__uninitialized_fill7functorINS7_10device_ptrIfEEfEEEEvT0_T1_
        .type           _ZN3cub18CUB_300001_SM_10006detail8for_each13static_kernelINS2_12policy_hub_t12policy_500_tEmN6thrust24THRUST_300001_SM_1000_NS8cuda_cub20__uninitialized_fill7functorINS7_10device_ptrIfEEfEEEEvT0_T1_,@function
        .size           _ZN3cub18CUB_300001_SM_10006detail8for_each13static_kernelINS2_12policy_hub_t12policy_500_tEmN6thrust24THRUST_300001_SM_1000_NS8cuda_cub20__uninitialized_fill7functorINS7_10device_ptrIfEEfEEEEvT0_T1_,(.L_x_6 - _ZN3cub18CUB_300001_SM_10006detail8for_each13static_kernelINS2_12policy_hub_t12policy_500_tEmN6thrust24THRUST_300001_SM_1000_NS8cuda_cub20__uninitialized_fill7functorINS7_10device_ptrIfEEfEEEEvT0_T1_)
        .other          _ZN3cub18CUB_300001_SM_10006detail8for_each13static_kernelINS2_12policy_hub_t12policy_500_tEmN6thrust24THRUST_300001_SM_1000_NS8cuda_cub20__uninitialized_fill7functorINS7_10device_ptrIfEEfEEEEvT0_T1_,@"STO_CUDA_ENTRY STV_DEFAULT"
_ZN3cub18CUB_300001_SM_10006detail8for_each13static_kernelINS2_12policy_hub_t12policy_500_tEmN6thrust24THRUST_300001_SM_1000_NS8cuda_cub20__uninitialized_fill7functorINS7_10device_ptrIfEEfEEEEvT0_T1_:
.text._ZN3cub18CUB_300001_SM_10006detail8for_each13static_kernelINS2_12policy_hub_t12policy_500_tEmN6thrust24THRUST_300001_SM_1000_NS8cuda_cub20__uninitialized_fill7functorINS7_10device_ptrIfEEfEEEEvT0_T1_:
[----:B------:R-:W-:Y:S08]  /*0000*/  LDC R1, c[0x0][0x37c] ;  /* 0x0000df00ff017b82 */ /* 0x000ff00000000800 */
[----:B------:R-:W0:Y:S01]  /*0010*/  S2UR UR4, SR_CTAID.X ;  /* 0x00000000000479c3 */ /* 0x000e220000002500 */
[----:B------:R-:W1:Y:S01]  /*0020*/  LDCU.64 UR6, c[0x0][0x380] ;  /* 0x00007000ff0677ac */ /* 0x000e620008000a00 */
[----:B------:R-:W2:Y:S01]  /*0030*/  LDCU.64 UR8, c[0x0][0x358] ;  /* 0x00006b00ff0877ac */ /* 0x000ea20008000a00 */
[----:B0-----:R-:W-:-:S04]  /*0040*/  UIMAD.WIDE.U32 UR4, UR4, 0x200, URZ ;  /* 0x00000200040478a5 */ /* 0x001fc8000f8e00ff */
[----:B-1----:R-:W-:-:S04]  /*0050*/  UIADD3 UR6, UP0, UPT, -UR4, UR6, URZ ;  /* 0x0000000604067290 */ /* 0x002fc8000ff1e1ff */
[----:B------:R-:W-:Y:S02]  /*0060*/  UIADD3.X UR7, UPT, UPT, ~UR5, UR7, URZ, UP0, !UPT ;  /* 0x0000000705077290 */ /* 0x000fe400087fe5ff */
[----:B------:R-:W-:-:S04]  /*0070*/  UISETP.GE.U32.AND UP0, UPT, UR6, 0x200, UPT ;  /* 0x000002000600788c */ /* 0x000fc8000bf06070 */
[----:B------:R-:W-:-:S09]  /*0080*/  UISETP.GE.U32.AND.EX UP0, UPT, UR7, URZ, UPT, UP0 ;  /* 0x000000ff0700728c */ /* 0x000fd2000bf06100 */
[----:B--2---:R-:W-:Y:S05]  /*0090*/  BRA.U !UP0, `(.L_x_0) ;  /* 0x0000000108287547 */ /* 0x004fea000b800000 */
[----:B------:R-:W0:Y:S01]  /*00a0*/  S2R R0, SR_TID.X ;  /* 0x0000000000007919 */ /* 0x000e220000002100 */
[----:B------:R-:W1:Y:S01]  /*00b0*/  LDCU.64 UR6, c[0x0][0x388] ;  /* 0x00007100ff0677ac */ /* 0x000e620008000a00 */
[----:B------:R-:W2:Y:S01]  /*00c0*/  LDC R5, c[0x0][0x390] ;  /* 0x0000e400ff057b82 */ /* 0x000ea20000000800 */
[----:B0-----:R-:W-:-:S05]  /*00d0*/  IADD3 R0, P0, PT, R0, UR4, RZ ;  /* 0x0000000400007c10 */ /* 0x001fca000ff1e0ff */
[----:B------:R-:W-:Y:S01]  /*00e0*/  IMAD.X R3, RZ, RZ, UR5, P0 ;  /* 0x00000005ff037e24 */ /* 0x000fe200080e06ff */
[----:B-1----:R-:W-:-:S04]  /*00f0*/  LEA R2, P0, R0, UR6, 0x2 ;  /* 0x0000000600027c11 */ /* 0x002fc8000f8010ff */
[----:B------:R-:W-:-:S05]  /*0100*/  LEA.HI.X R3, R0, UR7, R3, 0x2, P0 ;  /* 0x0000000700037c11 */ /* 0x000fca00080f1403 */
[----:B--2---:R-:W-:Y:S04]  /*0110*/  STG.E desc[UR8][R2.64], R5 ;  /* 0x0000000502007986 */ /* 0x004fe8000c101908 */
[----:B------:R-:W-:Y:S01]  /*0120*/  STG.E desc[UR8][R2.64+0x400], R5 ;  /* 0x0004000502007986 */ /* 0x000fe2000c101908 */
[----:B------:R-:W-:Y:S05]  /*0130*/  EXIT ;  /* 0x000000000000794d */ /* 0x000fea0003800000 */
.L_x_0:
[----:B------:R-:W0:Y:S01]  /*0140*/  S2R R0, SR_TID.X ;  /* 0x0000000000007919 */ /* 0x000e220000002100 */
[----:B------:R-:W-:Y:S01]  /*0150*/  IMAD.U32 R2, RZ, RZ, UR7 ;  /* 0x00000007ff027e24 */ /* 0x000fe2000f8e00ff */
[----:B------:R-:W1:Y:S01]  /*0160*/  LDCU.64 UR10, c[0x0][0x388] ;  /* 0x00007100ff0a77ac */ /* 0x000e620008000a00 */
[----:B------:R-:W-:Y:S01]  /*0170*/  IMAD.U32 R4, RZ, RZ, UR7 ;  /* 0x00000007ff047e24 */ /* 0x000fe2000f8e00ff */
[----:B0-----:R-:W-:-:S04]  /*0180*/  ISETP.LT.U32.AND P0, PT, R0, UR6, PT ;  /* 0x0000000600007c0c */ /* 0x001fc8000bf01070 */
[----:B------:R-:W-:Y:S01]  /*0190*/  ISETP.GT.U32.AND.EX P0, PT, R2, RZ, PT, P0 ;  /* 0x000000ff0200720c */ /* 0x000fe20003f04100 */
[C---:B------:R-:W-:Y:S01]  /*01a0*/  VIADD R2, R0.reuse, 0x100 ;  /* 0x0000010000027836 */ /* 0x040fe20000000000 */
[----:B------:R-:W-:-:S04]  /*01b0*/  IADD3 R0, P2, PT, R0, UR4, RZ ;  /* 0x0000000400007c10 */ /* 0x000fc8000ff5e0ff */
[----:B------:R-:W-:Y:S01]  /*01c0*/  ISETP.LT.U32.AND P1, PT, R2, UR6, PT ;  /* 0x0000000602007c0c */ /* 0x000fe2000bf21070 */
[----:B------:R-:W-:Y:S01]  /*01d0*/  IMAD.X R3, RZ, RZ, UR5, P2 ;  /* 0x00000005ff037e24 */ /* 0x000fe200090e06ff */
[----:B-1----:R-:W-:Y:S02]  /*01e0*/  LEA R2, P2, R0, UR10, 0x2 ;  /* 0x0000000a00027c11 */ /* 0x002fe4000f8410ff */
[----:B------:R-:W-:Y:S02]  /*01f0*/  ISETP.GT.U32.AND.EX P1, PT, R4, RZ, PT, P1 ;  /* 0x000000ff0400720c */ /* 0x000fe40003f24110 */
[----:B------:R-:W-:Y:S01]  /*0200*/  LEA.HI.X R3, R0, UR11, R3, 0x2, P2 ;  /* 0x0000000b00037c11 */ /* 0x000fe200090f1403 */
[----:B------:R-:W0:Y:S04]  /*0210*/  @P0 LDC R5, c[0x0][0x390] ;  /* 0x0000e400ff050b82 */ /* 0x000e280000000800 */
[----:B0-----:R0:W-:Y:S06]  /*0220*/  @P0 STG.E desc[UR8][R2.64], R5 ;  /* 0x0000000502000986 */ /* 0x0011ec000c101908 */
[----:B------:R-:W-:Y:S05]  /*0230*/  @!P1 EXIT ;  /* 0x000000000000994d */ /* 0x000fea0003800000 */
[----:B0-----:R-:W0:Y:S02]  /*0240*/  LDC R5, c[0x0][0x390] ;  /* 0x0000e400ff057b82 */ /* 0x001e240000000800 */
[----:B0-----:R-:W-:Y:S01]  /*0250*/  STG.E desc[UR8][R2.64+0x400], R5 ;  /* 0x0004000502007986 */ /* 0x001fe2000c101908 */
[----:B------:R-:W-:Y:S05]  /*0260*/  EXIT ;  /* 0x000000000000794d */ /* 0x000fea0003800000 */
.L_x_1:
[----:B------:R-:W-:-:S00]  /*0270*/  BRA `(.L_x_1) ;  /* 0xfffffffc00fc7947 */ /* 0x000fc0000383ffff */
[----:B------:R-:W-:-:S00]  /*0280*/  NOP ;  /* 0x0000000000007918 */ /* 0x000fc00000000000 */
[----:B------:R-:W-:-:S00]  /*0290*/  NOP ;  /* 0x0000000000007918 */ /* 0x000fc00000000000 */
[----:B------:R-:W-:-:S00]  /*02a0*/  NOP ;  /* 0x0000000000007918 */ /* 0x000fc00000000000 */
[----:B------:R-:W-:-:S00]  /*02b0*/  NOP ;  /* 0x0000000000007918 */ /* 0x000fc00000000000 */
[----:B------:R-:W-:-:S00]  /*02c0*/  NOP ;  /* 0x0000000000007918 */ /* 0x000fc00000000000 */
[----:B------:R-:W-:-:S00]  /*02d0*/  NOP ;  /* 0x0000000000007918 */ /* 0x000fc00000000000 */
[----:B------:R-:W-:-:S00]  /*02e0*/  NOP ;  /* 0x0000000000007918 */ /* 0x000fc00000000000 */
[----:B------:R-:W-:-:S00]  /*02f0*/  NOP ;  /* 0x0000000000007918 */ /* 0x000fc00000000000 */
.L_x_6:


//--------------------- .text._ZN3cub18CUB_300001_SM_10006detail11EmptyKernelIvEEvv --------------------------
	.section	.text._ZN3cub18CUB_300001_SM_10006detail11EmptyKernelIvEEvv,"ax",@progbits
	.align	128
        .global         _ZN3cub18CUB_300001_SM_10006detail11EmptyKernelIvEEvv
        .type           _ZN3cub18CUB_300001_SM_10006detail11EmptyKernelIvEEvv,@function
        .size           _ZN3cub18CUB_300001_SM_10006detail11EmptyKernelIvEEvv,(.L_x_7 - _ZN3cub18CUB_300001_SM_10006detail11EmptyKernelIvEEvv)
        .other          _ZN3cub18CUB_300001_SM_10006detail11EmptyKernelIvEEvv,@"STO_CUDA_ENTRY STV_DEFAULT"
_ZN3cub18CUB_300001_SM_10006detail11EmptyKernelIvEEvv:
.text._ZN3cub18CUB_300001_SM_10006detail11EmptyKernelIvEEvv:
[----:B------:R-:W-:Y:S01]  /*0000*/  LDC R1, c[0x0][0x37c] ;  /* 0x0000df00ff017b82 */ /* 0x000fe20000000800 */
[----:B------:R-:W-:Y:S05]  /*0010*/  EXIT ;  /* 0x000000000000794d */ /* 0x000fea0003800000 */
.L_x_2:
        /* <DEDUP_REMOVED lines=14> */
.L_x_7:


//--------------------- .text._Z10add_float4P6float4S0_S0_j --------------------------
	.section	.text._Z10add_float4P6float4S0_S0_j,"ax",@progbits
	.align	128
        .global         _Z10add_float4P6float4S0_S0_j
        .type           _Z10add_float4P6float4S0_S0_j,@function
        .size           _Z10add_float4P6float4S0_S0_j,(.L_x_8 - _Z10add_float4P6float4S0_S0_j)
        .other          _Z10add_float4P6float4S0_S0_j,@"STO_CUDA_ENTRY STV_DEFAULT"
_Z10add_float4P6float4S0_S0_j:
.text._Z10add_float4P6float4S0_S0_j:
[----:B------:R-:W-:Y:S01]  /*0000*/  LDC R1, c[0x0][0x37c] ;  /* 0x0000df00ff017b82 */ /* 0x000fe20000000800 */
[----:B------:R-:W0:Y:S07]  /*0010*/  S2R R9, SR_TID.X ;  /* 0x0000000000097919 */ /* 0x000e2e0000002100 */
[----:B------:R-:W0:Y:S01]  /*0020*/  S2UR UR5, SR_CTAID.X ;  /* 0x00000000000579c3 */ /* 0x000e220000002500 */
[----:B------:R-:W1:Y:S07]  /*0030*/  LDCU UR4, c[0x0][0x398] ;  /* 0x00007300ff0477ac */ /* 0x000e6e0008000800 */
[----:B------:R-:W0:Y:S01]  /*0040*/  LDC R0, c[0x0][0x360] ;  /* 0x0000d800ff007b82 */ /* 0x000e220000000800 */
[----:B-1----:R-:W-:Y:S01]  /*0050*/  USHF.R.U32.HI UR4, URZ, 0x2, UR4 ;  /* 0x00000002ff047899 */ /* 0x002fe20008011604 */
[----:B0-----:R-:W-:-:S05]  /*0060*/  IMAD R9, R0, UR5, R9 ;  /* 0x0000000500097c24 */ /* 0x001fca000f8e0209 */
[----:B------:R-:W-:-:S13]  /*0070*/  ISETP.GE.U32.AND P0, PT, R9, UR4, PT ;  /* 0x0000000409007c0c */ /* 0x000fda000bf06070 */
[----:B------:R-:W-:Y:S05]  /*0080*/  @P0 EXIT ;  /* 0x000000000000094d */ /* 0x000fea0003800000 */
[----:B------:R-:W0:Y:S01]  /*0090*/  LDC.64 R2, c[0x0][0x380] ;  /* 0x0000e000ff027b82 */ /* 0x000e220000000a00 */
[----:B------:R-:W1:Y:S07]  /*00a0*/  LDCU.64 UR4, c[0x0][0x358] ;  /* 0x00006b00ff0477ac */ /* 0x000e6e0008000a00 */
[----:B------:R-:W2:Y:S08]  /*00b0*/  LDC.64 R4, c[0x0][0x388] ;  /* 0x0000e200ff047b82 */ /* 0x000eb00000000a00 */
[----:B------:R-:W3:Y:S01]  /*00c0*/  LDC.64 R6, c[0x0][0x390] ;  /* 0x0000e400ff067b82 */ /* 0x000ee20000000a00 */
[----:B0-----:R-:W-:-:S05]  /*00d0*/  IMAD.WIDE.U32 R2, R9, 0x10, R2 ;  /* 0x0000001009027825 */ /* 0x001fca00078e0002 */
[----:B-1----:R-:W4:Y:S01]  /*00e0*/  LDG.E.128 R12, desc[UR4][R2.64] ;  /* 0x00000004020c7981 */ /* 0x002f22000c1e1d00 */
[----:B--2---:R-:W-:-:S05]  /*00f0*/  IMAD.WIDE.U32 R4, R9, 0x10, R4 ;  /* 0x0000001009047825 */ /* 0x004fca00078e0004 */
[----:B------:R-:W4:Y:S01]  /*0100*/  LDG.E.128 R16, desc[UR4][R4.64] ;  /* 0x0000000404107981 */ /* 0x000f22000c1e1d00 */
[----:B---3--:R-:W-:-:S04]  /*0110*/  IMAD.WIDE.U32 R6, R9, 0x10, R6 ;  /* 0x0000001009067825 */ /* 0x008fc800078e0006 */
[----:B----4-:R-:W-:Y:S01]  /*0120*/  FADD R12, R12, R16 ;  /* 0x000000100c0c7221 */ /* 0x010fe20000000000 */
[----:B------:R-:W-:Y:S01]  /*0130*/  FADD R13, R13, R17 ;  /* 0x000000110d0d7221 */ /* 0x000fe20000000000 */
[----:B------:R-:W-:Y:S01]  /*0140*/  FADD R14, R14, R18 ;  /* 0x000000120e0e7221 */ /* 0x000fe20000000000 */
[----:B------:R-:W-:-:S05]  /*0150*/  FADD R15, R15, R19 ;  /* 0x000000130f0f7221 */ /* 0x000fca0000000000 */
[----:B------:R-:W-:Y:S01]  /*0160*/  STG.E.128 desc[UR4][R6.64], R12 ;  /* 0x0000000c06007986 */ /* 0x000fe2000c101d04 */
[----:B------:R-:W-:Y:S05]  /*0170*/  EXIT ;  /* 0x000000000000794d */ /* 0x000fea0003800000 */
.L_x_3:
        /* <DEDUP_REMOVED lines=16> */
.L_x_8:


//--------------------- .text._Z10add_float2P6float2S0_S0_j --------------------------
	.section	.text._Z10add_float2P6float2S0_S0_j,"ax",@progbits
	.align	128
        .global         _Z10add_float2P6float2S0_S0_j
        .type           _Z10add_float2P6float2S0_S0_j,@function
        .size           _Z10add_float2P6float2S0_S0_j,(.L_x_9 - _Z10add_float2P6float2S0_S0_j)
        .other          _Z10add_float2P6float2S0_S0_j,@"STO_CUDA_ENTRY STV_DEFAULT"
_Z10add_float2P6float2S0_S0_j:
.text._Z10add_float2P6float2S0_S0_j:
[----:B------:R-:W-:Y:S01]  /*0000*/  LDC R1, c[0x0][0x37c] ;  /* 0x0000df00ff017b82 */ /* 0x000fe20000000800 */
[----:B------:R-:W0:Y:S07]  /*0010*/  S2R R0, SR_TID.X ;  /* 0x0000000000007919 */ /* 0x000e2e0000002100 */
[----:B------:R-:W0:Y:S01]  /*0020*/  S2UR UR4, SR_CTAID.X ;  /* 0x00000000000479c3 */ /* 0x000e220000002500 */
[----:B------:R-:W1:Y:S07]  /*0030*/  LDCU UR5, c[0x0][0x398] ;  /* 0x00007300ff0577ac */ /* 0x000e6e0008000800 */
[----:B------:R-:W0:Y:S02]  /*0040*/  LDC R3, c[0x0][0x360] ;  /* 0x0000d800ff037b82 */ /* 0x000e240000000800 */
[----:B0-----:R-:W-:-:S05]  /*0050*/  IMAD R0, R3, UR4, R0 ;  /* 0x0000000403007c24 */ /* 0x001fca000f8e0200 */
[----:B------:R-:W-:-:S04]  /*0060*/  SHF.L.U32 R9, R0, 0x1, RZ ;  /* 0x0000000100097819 */ /* 0x000fc800000006ff */
[----:B-1----:R-:W-:-:S13]  /*0070*/  ISETP.GE.U32.AND P0, PT, R9, UR5, PT ;  /* 0x0000000509007c0c */ /* 0x002fda000bf06070 */
[----:B------:R-:W-:Y:S05]  /*0080*/  @P0 EXIT ;  /* 0x000000000000094d */ /* 0x000fea0003800000 */
[----:B------:R-:W0:Y:S01]  /*0090*/  LDC.64 R2, c[0x0][0x380] ;  /* 0x0000e000ff027b82 */ /* 0x000e220000000a00 */
[----:B------:R-:W1:Y:S07]  /*00a0*/  LDCU.64 UR4, c[0x0][0x358] ;  /* 0x00006b00ff0477ac */ /* 0x000e6e0008000a00 */
[----:B------:R-:W2:Y:S08]  /*00b0*/  LDC.64 R4, c[0x0][0x388] ;  /* 0x0000e200ff047b82 */ /* 0x000eb00000000a00 */
[----:B------:R-:W3:Y:S01]  /*00c0*/  LDC.64 R6, c[0x0][0x390] ;  /* 0x0000e400ff067b82 */ /* 0x000ee20000000a00 */
[----:B0-----:R-:W-:-:S05]  /*00d0*/  IMAD.WIDE R2, R9, 0x8, R2 ;  /* 0x0000000809027825 */ /* 0x001fca00078e0202 */
[----:B-1----:R-:W4:Y:S01]  /*00e0*/  LDG.E.64 R10, desc[UR4][R2.64] ;  /* 0x00000004020a7981 */ /* 0x002f22000c1e1b00 */
[----:B--2---:R-:W-:-:S03]  /*00f0*/  IMAD.WIDE R4, R9, 0x8, R4 ;  /* 0x0000000809047825 */ /* 0x004fc600078e0204 */
[----:B------:R-:W2:Y:S04]  /*0100*/  LDG.E.64 R14, desc[UR4][R2.64+0x8] ;  /* 0x00000804020e7981 */ /* 0x000ea8000c1e1b00 */
[----:B------:R-:W4:Y:S04]  /*0110*/  LDG.E.64 R12, desc[UR4][R4.64] ;  /* 0x00000004040c7981 */ /* 0x000f28000c1e1b00 */
[----:B------:R-:W2:Y:S01]  /*0120*/  LDG.E.64 R16, desc[UR4][R4.64+0x8] ;  /* 0x0000080404107981 */ /* 0x000ea2000c1e1b00 */
[----:B---3--:R-:W-:-:S04]  /*0130*/  IMAD.WIDE R6, R9, 0x8, R6 ;  /* 0x0000000809067825 */ /* 0x008fc800078e0206 */
[----:B----4-:R-:W-:Y:S01]  /*0140*/  FADD R10, R10, R12 ;  /* 0x0000000c0a0a7221 */ /* 0x010fe20000000000 */
[----:B------:R-:W-:Y:S01]  /*0150*/  FADD R11, R11, R13 ;  /* 0x0000000d0b0b7221 */ /* 0x000fe20000000000 */
[----:B--2---:R-:W-:Y:S01]  /*0160*/  FADD R14, R14, R16 ;  /* 0x000000100e0e7221 */ /* 0x004fe20000000000 */
[----:B------:R-:W-:-:S03]  /*0170*/  FADD R15, R15, R17 ;  /* 0x000000110f0f7221 */ /* 0x000fc60000000000 */
[----:B------:R-:W-:Y:S04]  /*0180*/  STG.E.64 desc[UR4][R6.64], R10 ;  /* 0x0000000a06007986 */ /* 0x000fe8000c101b04 */
[----:B------:R-:W-:Y:S01]  /*0190*/  STG.E.64 desc[UR4][R6.64+0x8], R14 ;  /* 0x0000080e06007986 */ /* 0x000fe2000c101b04 */
[----:B------:R-:W-:Y:S05]  /*01a0*/  EXIT ;  /* 0x000000000000794d */ /* 0x000fea0003800000 */
.L_x_4:
        /* <DEDUP_REMOVED lines=13> */
.L_x_9:


//--------------------- .text._Z9add_floatPfS_S_j --------------------------
	.section	.text._Z9add_floatPfS_S_j,"ax",@progbits
	.align	128
        .global         _Z9add_floatPfS_S_j
        .type           _Z9add_floatPfS_S_j,@function
        .size           _Z9add_floatPfS_S_j,(.L_x_10 - _Z9add_floatPfS_S_j)
        .other          _Z9add_floatPfS_S_j,@"STO_CUDA_ENTRY STV_DEFAULT"
_Z9add_floatPfS_S_j:
.text._Z9add_floatPfS_S_j:
        /* <DEDUP_REMOVED lines=14> */
[----:B-1----:R-:W4:Y:S01]  /*00e0*/  LDG.E R0, desc[UR4][R2.64] ;  /* 0x0000000402007981 */ /* 0x002f22000c1e1900 */
[----:B--2---:R-:W-:-:S03]  /*00f0*/  IMAD.WIDE R4, R9, 0x4, R4 ;  /* 0x0000000409047825 */ /* 0x004fc600078e0204 */
[----:B------:R-:W2:Y:S04]  /*0100*/  LDG.E R8, desc[UR4][R2.64+0x4] ;  /* 0x0000040402087981 */ /* 0x000ea8000c1e1900 */
[----:B------:R-:W5:Y:S04]  /*0110*/  LDG.E R10, desc[UR4][R2.64+0x8] ;  /* 0x00000804020a7981 */ /* 0x000f68000c1e1900 */
[----:B------:R-:W4:Y:S04]  /*0120*/  LDG.E R11, desc[UR4][R4.64] ;  /* 0x00000004040b7981 */ /* 0x000f28000c1e1900 */
[----:B------:R-:W5:Y:S04]  /*0130*/  LDG.E R12, desc[UR4][R2.64+0xc] ;  /* 0x00000c04020c7981 */ /* 0x000f68000c1e1900 */
[----:B------:R-:W2:Y:S04]  /*0140*/  LDG.E R13, desc[UR4][R4.64+0x4] ;  /* 0x00000404040d7981 */ /* 0x000ea8000c1e1900 */
[----:B------:R-:W5:Y:S04]  /*0150*/  LDG.E R15, desc[UR4][R4.64+0x8] ;  /* 0x00000804040f7981 */ /* 0x000f68000c1e1900 */
[----:B------:R-:W5:Y:S01]  /*0160*/  LDG.E R17, desc[UR4][R4.64+0xc] ;  /* 0x00000c0404117981 */ /* 0x000f62000c1e1900 */
[----:B---3--:R-:W-:-:S04]  /*0170*/  IMAD.WIDE R6, R9, 0x4, R6 ;  /* 0x0000000409067825 */ /* 0x008fc800078e0206 */
[----:B----4-:R-:W-:Y:S01]  /*0180*/  FADD R11, R0, R11 ;  /* 0x0000000b000b7221 */ /* 0x010fe20000000000 */
[----:B--2---:R-:W-:Y:S01]  /*0190*/  FADD R13, R8, R13 ;  /* 0x0000000d080d7221 */ /* 0x004fe20000000000 */
[----:B-----5:R-:W-:Y:S01]  /*01a0*/  FADD R15, R10, R15 ;  /* 0x0000000f0a0f7221 */ /* 0x020fe20000000000 */
[----:B------:R-:W-:Y:S02]  /*01b0*/  FADD R17, R12, R17 ;  /* 0x000000110c117221 */ /* 0x000fe40000000000 */
[----:B------:R-:W-:Y:S04]  /*01c0*/  STG.E desc[UR4][R6.64], R11 ;  /* 0x0000000b06007986 */ /* 0x000fe8000c101904 */
[----:B------:R-:W-:Y:S04]  /*01d0*/  STG.E desc[UR4][R6.64+0x4], R13 ;  /* 0x0000040d06007986 */ /* 0x000fe8000c101904 */
[----:B------:R-:W-:Y:S04]  /*01e0*/  STG.E desc[UR4][R6.64+0x8], R15 ;  /* 0x0000080f06007986 */ /* 0x000fe8000c101904 */
[----:B------:R-:W-:Y:S01]  /*01f0*/  STG.E desc[UR4][R6.64+0xc], R17 ;  /* 0x00000c1106007986 */ /* 0x000fe2000c101904 */
[----:B------:R-:W-:Y:S05]  /*0200*/  EXIT ;  /* 0x000000000000794d */ /* 0x000fea0003800000 */
.L_x_5:
        /* <DEDUP_REMOVED lines=15> */
.L_x_10:


//--------------------- .nv.shared.reserved.0     --------------------------
	.section	.nv.shared.reserved.0,"aw",@nobits
	.weak		__nv_reservedSMEM_offset_0_alias
	.size		__nv_reservedSMEM_offset_0_alias, 0, 64
	.other		__nv_reservedSMEM_offset_0_alias,@"STO_CUDA_RESERVED_SHARED STV_DEFAULT"
__nv_reservedSMEM_offset_0_alias:
	.zero		0
	.zero		64


//--------------------- .nv.global                --------------------------
	.section	.nv.global,"aw",@nobits
.nv.global:
	.type		_ZN34_INTERNAL_87b129b6_4_k_cu_7d2608026thrust24THRUST_300001_SM_1000_NS3seqE,@object
	.size		_ZN34_INTERNAL_87b129b6_4_k_cu_7d2608026thrust24THRUST_300001_SM_1000_NS3seqE,(_ZN34_INTERNAL_87b129b6_4_k_cu_7d2608024cuda3std3__48in_placeE - _ZN34_INTERNAL_87b129b6_4_k_cu_7d2608026thrust24THRUST_300001_SM_1000_NS3seqE)
_ZN34_INTERNAL_87b129b6_4_k_cu_7d2608026thrust24THRUST_300001_SM_1000_NS3seqE:
	.zero		1
	.type		_ZN34_INTERNAL_87b129b6_4_k_cu_7d2608024cuda3std3__48in_placeE,@object
	.size		_ZN34_INTERNAL_87b129b6_4_k_cu_7d2608024cuda3std3__48in_placeE,(_ZN34_INTERNAL_87b129b6_4_k_cu_7d2608024cuda3std6ranges3__45__cpo4sizeE - _ZN34_INTERNAL_87b129b6_4_k_cu_7d2608024cuda3std3__48in_placeE)
_ZN34_INTERNAL_87b129b6_4_k_cu_7d2608024cuda3std3__48in_placeE:
	.zero		1
	.type		_ZN34_INTERNAL_87b129b6_4_k_cu_7d2608024cuda3std6ranges3__45__cpo4sizeE,@object
	.size		_ZN34_INTERNAL_87b129b6_4_k_cu_7d2608024cuda3std6ranges3__45__cpo4sizeE,(_ZN34_INTERNAL_87b129b6_4_k_cu_7d2608026thrust24THRUST_300001_SM_1000_NS12placeholders2_3E - _ZN34_INTERNAL_87b129b6_4_k_cu_7d2608024cuda3std6ranges3__45__cpo4sizeE)
_ZN34_INTERNAL_87b129b6_4_k_cu_7d2608024cuda3std6ranges3__45__cpo4sizeE:
	.zero		1
	.type		_ZN34_INTERNAL_87b129b6_4_k_cu_7d2608026thrust24THRUST_300001_SM_1000_NS12placeholders2_3E,@object
	.size		_ZN34_INTERNAL_87b129b6_4_k_cu_7d2608026thrust24THRUST_300001_SM_1000_NS12placeholders2_3E,(_ZN34_INTERNAL_87b129b6_4_k_cu_7d2608024cuda3std3__45__cpo6cbeginE - _ZN34_INTERNAL_87b129b6_4_k_cu_7d2608026thrust24THRUST_300001_SM_1000_NS12placeholders2_3E)
_ZN34_INTERNAL_87b129b6_4_k_cu_7d2608026thrust24THRUST_300001_SM_1000_NS12placeholders2_3E:
	.zero		1
	.type		_ZN34_INTERNAL_87b129b6_4_k_cu_7d2608024cuda3std3__45__cpo6cbeginE,@object
	.size		_ZN34_INTERNAL_87b129b6_4_k_cu_7d2608024cuda3std3__45__cpo6cbeginE,(_ZN34_INTERNAL_87b129b6_4_k_cu_7d2608024cuda3std6ranges3__45__cpo6cbeginE - _ZN34_INTERNAL_87b129b6_4_k_cu_7d2608024cuda3std3__45__cpo6cbeginE)
_ZN34_INTERNAL_87b129b6_4_k_cu_7d2608024cuda3std3__45__cpo6cbeginE:
	.zero		1
	.type		_ZN34_INTERNAL_87b129b6_4_k_cu_7d2608024cuda3std6ranges3__45__cpo6cbeginE,@object
	.size		_ZN34_INTERNAL_87b129b6_4_k_cu_7d2608024cuda3std6ranges3__45__cpo6cbeginE,(_ZN34_INTERNAL_87b129b6_4_k_cu_7d2608026thrust24THRUST_300001_SM_1000_NS12placeholders2_7E - _ZN34_INTERNAL_87b129b6_4_k_cu_7d2608024cuda3std6ranges3__45__cpo6cbeginE)
_ZN34_INTERNAL_87b129b6_4_k_cu_7d2608024cuda3std6ranges3__45__cpo6cbeginE:
	.zero		1
	.type		_ZN34_INTERNAL_87b129b6_4_k_cu_7d2608026thrust24THRUST_300001_SM_1000_NS12placeholders2_7E,@object
	.size		_ZN34_INTERNAL_87b129b6_4_k_cu_7d2608026thrust24THRUST_300001_SM_1000_NS12placeholders2_7E,(_ZN34_INTERNAL_87b129b6_4_k_cu_7d2608024cuda3std3__45__cpo7crbeginE - _ZN34_INTERNAL_87b129b6_4_k_cu_7d2608026thrust24THRUST_300001_SM_1000_NS12placeholders2_7E)
_ZN34_INTERNAL_87b129b6_4_k_cu_7d2608026thrust24THRUST_300001_SM_1000_NS12placeholders2_7E:
	.zero		1
	.type		_ZN34_INTERNAL_87b129b6_4_k_cu_7d2608024cuda3std3__45__cpo7crbeginE,@object
	.size		_ZN34_INTERNAL_87b129b6_4_k_cu_7d2608024cuda3std3__45__cpo7crbeginE,(_ZN34_INTERNAL_87b129b6_4_k_cu_7d2608024cuda3std6ranges3__45__cpo4nextE - _ZN34_INTERNAL_87b129b6_4_k_cu_7d2608024cuda3std3__45__cpo7crbeginE)
_ZN34_INTERNAL_87b129b6_4_k_cu_7d2608024cuda3std3__45__cpo7crbeginE:
	.zero		1
	.type		_ZN34_INTERNAL_87b129b6_4_k_cu_7d2608024cuda3std6ranges3__45__cpo4nextE,@object
	.size		_ZN34_INTERNAL_87b129b6_4_k_cu_7d2608024cuda3std6ranges3__45__cpo4nextE,(_ZN34_INTERNAL_87b129b6_4_k_cu_7d2608024cuda3std6ranges3__45__cpo4swapE - _ZN34_INTERNAL_87b129b6_4_k_cu_7d2608024cuda3std6ranges3__45__cpo4nextE)
_ZN34_INTERNAL_87b129b6_4_k_cu_7d2608024cuda3std6ranges3__45__cpo4nextE:
	.zero		1
	.type		_ZN34_INTERNAL_87b129b6_4_k_cu_7d2608024cuda3std6ranges3__45__cpo4swapE,@object
	.size		_ZN34_INTERNAL_87b129b6_4_k_cu_7d2608024cuda3std6ranges3__45__cpo4swapE,(_ZN34_INTERNAL_87b129b6_4_k_cu_7d2608026thrust24THRUST_300001_SM_1000_NS8cuda_cub10par_nosyncE - _ZN34_INTERNAL_87b129b6_4_k_cu_7d2608024cuda3std6ranges3__45__cpo4swapE)
_ZN34_INTERNAL_87b129b6_4_k_cu_7d2608024cuda3std6ranges3__45__cpo4swapE:
	.zero		1
	.type		_ZN34_INTERNAL_87b129b6_4_k_cu_7d2608026thrust24THRUST_300001_SM_1000_NS8cuda_cub10par_nosyncE,@object
	.size		_ZN34_INTERNAL_87b129b6_4_k_cu_7d2608026thrust24THRUST_300001_SM_1000_NS8cuda_cub10par_nosyncE,(_ZN34_INTERNAL_87b129b6_4_k_cu_7d2608026thrust24THRUST_300001_SM_1000_NS12placeholders2_9E - _ZN34_INTERNAL_87b129b6_4_k_cu_7d2608026thrust24THRUST_300001_SM_1000_NS8cuda_cub10par_nosyncE)
_ZN34_INTERNAL_87b129b6_4_k_cu_7d2608026thrust24THRUST_300001_SM_1000_NS8cuda_cub10par_nosyncE:
	.zero		1
	.type		_ZN34_INTERNAL_87b129b6_4_k_cu_7d2608026thrust24THRUST_300001_SM_1000_NS12placeholders2_9E,@object
	.size		_ZN34_INTERNAL_87b129b6_4_k_cu_7d2608026thrust24THRUST_300001_SM_1000_NS12placeholders2_9E,(_ZN34_INTERNAL_87b129b6_4_k_cu_7d2608024cuda3std3__436_GLOBAL__N__87b129b6_4_k_cu_7d2608026ignoreE - _ZN34_INTERNAL_87b129b6_4_k_cu_7d2608026thrust24THRUST_300001_SM_1000_NS12placeholders2_9E)
_ZN34_INTERNAL_87b129b6_4_k_cu_7d2608026thrust24THRUST_300001_SM_1000_NS12placeholders2_9E:
	.zero		1
	.type		_ZN34_INTERNAL_87b129b6_4_k_cu_7d2608024cuda3std3__436_GLOBAL__N__87b129b6_4_k_cu_7d2608026ignoreE,@object
	.size		_ZN34_INTERNAL_87b129b6_4_k_cu_7d2608024cuda3std3__436_GLOBAL__N__87b129b6_4_k_cu_7d2608026ignoreE,(_ZN34_INTERNAL_87b129b6_4_k_cu_7d2608024cuda3std6ranges3__45__cpo4dataE - _ZN34_INTERNAL_87b129b6_4_k_cu_7d2608024cuda3std3__436_GLOBAL__N__87b129b6_4_k_cu_7d2608026ignoreE)
_ZN34_INTERNAL_87b129b6_4_k_cu_7d2608024cuda3std3__436_GLOBAL__N__87b129b6_4_k_cu_7d2608026ignoreE:
	.zero		1
	.type		_ZN34_INTERNAL_87b129b6_4_k_cu_7d2608024cuda3std6ranges3__45__cpo4dataE,@object
	.size		_ZN34_INTERNAL_87b129b6_4_k_cu_7d2608024cuda3std6ranges3__45__cpo4dataE,(_ZN34_INTERNAL_87b129b6_4_k_cu_7d2608026thrust24THRUST_300001_SM_1000_NS12placeholders2_1E - _ZN34_INTERNAL_87b129b6_4_k_cu_7d2608024cuda3std6ranges3__45__cpo4dataE)
_ZN34_INTERNAL_87b129b6_4_k_cu_7d2608024cuda3std6ranges3__45__cpo4dataE:
	.zero		1
	.type		_ZN34_INTERNAL_87b129b6_4_k_cu_7d2608026thrust24THRUST_300001_SM_1000_NS12placeholders2_1E,@object
	.size		_ZN34_INTERNAL_87b129b6_4_k_cu_7d2608026thrust24THRUST_300001_SM_1000_NS12placeholders2_1E,(_ZN34_INTERNAL_87b129b6_4_k_cu_7d2608024cuda3std3__45__cpo5beginE - _ZN34_INTERNAL_87b129b6_4_k_cu_7d2608026thrust24THRUST_300001_SM_1000_NS12placeholders2_1E)
_ZN34_INTERNAL_87b129b6_4_k_cu_7d2608026thrust24THRUST_300001_SM_1000_NS12placeholders2_1E:
	.zero		1
	.type		_ZN34_INTERNAL_87b129b6_4_k_cu_7d2608024cuda3std3__45__cpo5beginE,@object
	.size		_ZN34_INTERNAL_87b129b6_4_k_cu_7d2608024cuda3std3__45__cpo5beginE,(_ZN34_INTERNAL_87b129b6_4_k_cu_7d2608024cuda3std6ranges3__45__cpo5beginE - _ZN34_INTERNAL_87b129b6_4_k_cu_7d2608024cuda3std3__45__cpo5beginE)
_ZN34_INTERNAL_87b129b6_4_k_cu_7d2608024cuda3std3__45__cpo5beginE:
	.zero		1
	.type		_ZN34_INTERNAL_87b129b6_4_k_cu_7d2608024cuda3std6ranges3__45__cpo5beginE,@object
	.size		_ZN34_INTERNAL_87b129b6_4_k_cu_7d2608024cuda3std6ranges3__45__cpo5beginE,(_ZN34_INTERNAL_87b129b6_4_k_cu_7d2608026thrust24THRUST_300001_SM_1000_NS12placeholders2_5E - _ZN34_INTERNAL_87b129b6_4_k_cu_7d2608024cuda3std6ranges3__45__cpo5beginE)
_ZN34_INTERNAL_87b129b6_4_k_cu_7d2608024cuda3std6ranges3__45__cpo5beginE:
	.zero		1
	.type		_ZN34_INTERNAL_87b129b6_4_k_cu_7d2608026thrust24THRUST_300001_SM_1000_NS12placeholders2_5E,@object
	.size		_ZN34_INTERNAL_87b129b6_4_k_cu_7d2608026thrust24THRUST_300001_SM_1000_NS12placeholders2_5E,(_ZN34_INTERNAL_87b129b6_4_k_cu_7d2608024cuda3std3__45__cpo6rbeginE - _ZN34_INTERNAL_87b129b6_4_k_cu_7d2608026thrust24THRUST_300001_SM_1000_NS12placeholders2_5E)
_ZN34_INTERNAL_87b129b6_4_k_cu_7d2608026thrust24THRUST_300001_SM_1000_NS12placeholders2_5E:
	.zero		1
	.type		_ZN34_INTERNAL_87b129b6_4_k_cu_7d2608024cuda3std3__45__cpo6rbeginE,@object
	.size		_ZN34_INTERNAL_87b129b6_4_k_cu_7d2608024cuda3std3__45__cpo6rbeginE,(_ZN34_INTERNAL_87b129b6_4_k_cu_7d2608024cuda3std6ranges3__45__cpo7advanceE - _ZN34_INTERNAL_87b129b6_4_k_cu_7d2608024cuda3std3__45__cpo6rbeginE)
_ZN34_INTERNAL_87b129b6_4_k_cu_7d2608024cuda3std3__45__cpo6rbeginE:
	.zero		1
	.type		_ZN34_INTERNAL_87b129b6_4_k_cu_7d2608024cuda3std6ranges3__45__cpo7advanceE,@object
	.size		_ZN34_INTERNAL_87b129b6_4_k_cu_7d2608024cuda3std6ranges3__45__cpo7advanceE,(_ZN34_INTERNAL_87b129b6_4_k_cu_7d2608024cuda3std3__47nulloptE - _ZN34_INTERNAL_87b129b6_4_k_cu_7d2608024cuda3std6ranges3__45__cpo7advanceE)
_ZN34_INTERNAL_87b129b6_4_k_cu_7d2608024cuda3std6ranges3__45__cpo7advanceE:
	.zero		1
	.type		_ZN34_INTERNAL_87b129b6_4_k_cu_7d2608024cuda3std3__47nulloptE,@object
	.size		_ZN34_INTERNAL_87b129b6_4_k_cu_7d2608024cuda3std3__47nulloptE,(_ZN34_INTERNAL_87b129b6_4_k_cu_7d2608024cuda3std6ranges3__45__cpo8distanceE - _ZN34_INTERNAL_87b129b6_4_k_cu_7d2608024cuda3std3__47nulloptE)
_ZN34_INTERNAL_87b129b6_4_k_cu_7d2608024cuda3std3__47nulloptE:
	.zero		1
	.type		_ZN34_INTERNAL_87b129b6_4_k_cu_7d2608024cuda3std6ranges3__45__cpo8distanceE,@object
	.size		_ZN34_INTERNAL_87b129b6_4_k_cu_7d2608024cuda3std6ranges3__45__cpo8distanceE,(_ZN34_INTERNAL_87b129b6_4_k_cu_7d2608026thrust24THRUST_300001_SM_1000_NS12placeholders3_10E - _ZN34_INTERNAL_87b129b6_4_k_cu_7d2608024cuda3std6ranges3__45__cpo8distanceE)
_ZN34_INTERNAL_87b129b6_4_k_cu_7d2608024cuda3std6ranges3__45__cpo8distanceE:
	.zero		1
	.type		_ZN34_INTERNAL_87b129b6_4_k_cu_7d2608026thrust24THRUST_300001_SM_1000_NS12placeholders3_10E,@object
	.size		_ZN34_INTERNAL_87b129b6_4_k_cu_7d2608026thrust24THRUST_300001_SM_1000_NS12placeholders3_10E,(_ZN34_INTERNAL_87b129b6_4_k_cu_7d2608024cuda3std3__419piecewise_constructE - _ZN34_INTERNAL_87b129b6_4_k_cu_7d2608026thrust24THRUST_300001_SM_1000_NS12placeholders3_10E)
_ZN34_INTERNAL_87b129b6_4_k_cu_7d2608026thrust24THRUST_300001_SM_1000_NS12placeholders3_10E:
	.zero		1
	.type		_ZN34_INTERNAL_87b129b6_4_k_cu_7d2608024cuda3std3__419piecewise_constructE,@object
	.size		_ZN34_INTERNAL_87b129b6_4_k_cu_7d2608024cuda3std3__419piecewise_constructE,(_ZN34_INTERNAL_87b129b6_4_k_cu_7d2608024cuda3std6ranges3__45__cpo5cdataE - _ZN34_INTERNAL_87b129b6_4_k_cu_7d2608024cuda3std3__419piecewise_constructE)
_ZN34_INTERNAL_87b129b6_4_k_cu_7d2608024cuda3std3__419piecewise_constructE:
	.zero		1
	.type		_ZN34_INTERNAL_87b129b6_4_k_cu_7d2608024cuda3std6ranges3__45__cpo5cdataE,@object
	.size		_ZN34_INTERNAL_87b129b6_4_k_cu_7d2608024cuda3std6ranges3__45__cpo5cdataE,(_ZN34_INTERNAL_87b129b6_4_k_cu_7d2608026thrust24THRUST_300001_SM_1000_NS12placeholders2_2E - _ZN34_INTERNAL_87b129b6_4_k_cu_7d2608024cuda3std6ranges3__45__cpo5cdataE)
_ZN34_INTERNAL_87b129b6_4_k_cu_7d2608024cuda3std6ranges3__45__cpo5cdataE:
	.zero		1
	.type		_ZN34_INTERNAL_87b129b6_4_k_cu_7d2608026thrust24THRUST_300001_SM_1000_NS12placeholders2_2E,@object
	.size		_ZN34_INTERNAL_87b129b6_4_k_cu_7d2608026thrust24THRUST_300001_SM_1000_NS12placeholders2_2E,(_ZN34_INTERNAL_87b129b6_4_k_cu_7d2608024cuda3std3__45__cpo3endE - _ZN34_INTERNAL_87b129b6_4_k_cu_7d2608026thrust24THRUST_300001_SM_1000_NS12placeholders2_2E)
_ZN34_INTERNAL_87b129b6_4_k_cu_7d2608026thrust24THRUST_300001_SM_1000_NS12placeholders2_2E:
	.zero		1
	.type		_ZN34_INTERNAL_87b129b6_4_k_cu_7d2608024cuda3std3__45__cpo3endE,@object
	.size		_ZN34_INTERNAL_87b129b6_4_k_cu_7d2608024cuda3std3__45__cpo3endE,(_ZN34_INTERNAL_87b129b6_4_k_cu_7d2608024cuda3std6ranges3__45__cpo3endE - _ZN34_INTERNAL_87b129b6_4_k_cu_7d2608024cuda3std3__45__cpo3endE)
_ZN34_INTERNAL_87b129b6_4_k_cu_7d2608024cuda3std3__45__cpo3endE:
	.zero		1
	.type		_ZN34_INTERNAL_87b129b6_4_k_cu_7d2608024cuda3std6ranges3__45__cpo3endE,@object
	.size		_ZN34_INTERNAL_87b129b6_4_k_cu_7d2608024cuda3std6ranges3__45__cpo3endE,(_ZN34_INTERNAL_87b129b6_4_k_cu_7d2608026thrust24THRUST_300001_SM_1000_NS12placeholders2_6E - _ZN34_INTERNAL_87b129b6_4_k_cu_7d2608024cuda3std6ranges3__45__cpo3endE)
_ZN34_INTERNAL_87b129b6_4_k_cu_7d2608024cuda3std6ranges3__45__cpo3endE:
	.zero		1
	.type		_ZN34_INTERNAL_87b129b6_4_k_cu_7d2608026thrust24THRUST_300001_SM_1000_NS12placeholders2_6E,@object
	.size		_ZN34_INTERNAL_87b129b6_4_k_cu_7d2608026thrust24THRUST_300001_SM_1000_NS12placeholders2_6E,(_ZN34_INTERNAL_87b129b6_4_k_cu_7d2608024cuda3std3__45__cpo4rendE - _ZN34_INTERNAL_87b129b6_4_k_cu_7d2608026thrust24THRUST_300001_SM_1000_NS12placeholders2_6E)
_ZN34_INTERNAL_87b129b6_4_k_cu_7d2608026thrust24THRUST_300001_SM_1000_NS12placeholders2_6E:
	.zero		1
	.type		_ZN34_INTERNAL_87b129b6_4_k_cu_7d2608024cuda3std3__45__cpo4rendE,@object
	.size		_ZN34_INTERNAL_87b129b6_4_k_cu_7d2608024cuda3std3__45__cpo4rendE,(_ZN34_INTERNAL_87b129b6_4_k_cu_7d2608024cuda3std6ranges3__45__cpo9iter_swapE - _ZN34_INTERNAL_87b129b6_4_k_cu_7d2608024cuda3std3__45__cpo4rendE)
_ZN34_INTERNAL_87b129b6_4_k_cu_7d2608024cuda3std3__45__cpo4rendE:
	.zero		1
	.type		_ZN34_INTERNAL_87b129b6_4_k_cu_7d2608024cuda3std6ranges3__45__cpo9iter_swapE,@object
	.size		_ZN34_INTERNAL_87b129b6_4_k_cu_7d2608024cuda3std6ranges3__45__cpo9iter_swapE,(_ZN34_INTERNAL_87b129b6_4_k_cu_7d2608024cuda3std3__48unexpectE - _ZN34_INTERNAL_87b129b6_4_k_cu_7d2608024cuda3std6ranges3__45__cpo9iter_swapE)
_ZN34_INTERNAL_87b129b6_4_k_cu_7d2608024cuda3std6ranges3__45__cpo9iter_swapE:
	.zero		1
	.type		_ZN34_INTERNAL_87b129b6_4_k_cu_7d2608024cuda3std3__48unexpectE,@object
	.size		_ZN34_INTERNAL_87b129b6_4_k_cu_7d2608024cuda3std3__48unexpectE,(_ZN34_INTERNAL_87b129b6_4_k_cu_7d2608026thrust24THRUST_300001_SM_1000_NS8cuda_cub3parE - _ZN34_INTERNAL_87b129b6_4_k_cu_7d2608024cuda3std3__48unexpectE)
_ZN34_INTERNAL_87b129b6_4_k_cu_7d2608024cuda3std3__48unexpectE:
	.zero		1
	.type		_ZN34_INTERNAL_87b129b6_4_k_cu_7d2608026thrust24THRUST_300001_SM_1000_NS8cuda_cub3parE,@object
	.size		_ZN34_INTERNAL_87b129b6_4_k_cu_7d2608026thrust24THRUST_300001_SM_1000_NS8cuda_cub3parE,(_ZN34_INTERNAL_87b129b6_4_k_cu_7d2608026thrust24THRUST_300001_SM_1000_NS12placeholders2_4E - _ZN34_INTERNAL_87b129b6_4_k_cu_7d2608026thrust24THRUST_300001_SM_1000_NS8cuda_cub3parE)
_ZN34_INTERNAL_87b129b6_4_k_cu_7d2608026thrust24THRUST_300001_SM_1000_NS8cuda_cub3parE:
	.zero		1
	.type		_ZN34_INTERNAL_87b129b6_4_k_cu_7d2608026thrust24THRUST_300001_SM_1000_NS12placeholders2_4E,@object
	.size		_ZN34_INTERNAL_87b129b6_4_k_cu_7d2608026thrust24THRUST_300001_SM_1000_NS12placeholders2_4E,(_ZN34_INTERNAL_87b129b6_4_k_cu_7d2608024cuda3std3__45__cpo4cendE - _ZN34_INTERNAL_87b129b6_4_k_cu_7d2608026thrust24THRUST_300001_SM_1000_NS12placeholders2_4E)
_ZN34_INTERNAL_87b129b6_4_k_cu_7d2608026thrust24THRUST_300001_SM_1000_NS12placeholders2_4E:
	.zero		1
	.type		_ZN34_INTERNAL_87b129b6_4_k_cu_7d2608024cuda3std3__45__cpo4cendE,@object
	.size		_ZN34_INTERNAL_87b129b6_4_k_cu_7d2608024cuda3std3__45__cpo4cendE,(_ZN34_INTERNAL_87b129b6_4_k_cu_7d2608024cuda3std6ranges3__45__cpo4cendE - _ZN34_INTERNAL_87b129b6_4_k_cu_7d2608024cuda3std3__45__cpo4cendE)
_ZN34_INTERNAL_87b129b6_4_k_cu_7d2608024cuda3std3__45__cpo4cendE:
	.zero		1
	.type		_ZN34_INTERNAL_87b129b6_4_k_cu_7d2608024cuda3std6ranges3__45__cpo4cendE,@object
	.size		_ZN34_INTERNAL_87b129b6_4_k_cu_7d2608024cuda3std6ranges3__45__cpo4cendE,(_ZN34_INTERNAL_87b129b6_4_k_cu_7d2608024cuda3std3__420unreachable_sentinelE - _ZN34_INTERNAL_87b129b6_4_k_cu_7d2608024cuda3std6ranges3__45__cpo4cendE)
_ZN34_INTERNAL_87b129b6_4_k_cu_7d2608024cuda3std6ranges3__45__cpo4cendE:
	.zero		1
	.type		_ZN34_INTERNAL_87b129b6_4_k_cu_7d2608024cuda3std3__420unreachable_sentinelE,@object
	.size		_ZN34_INTERNAL_87b129b6_4_k_cu_7d2608024cuda3std3__420unreachable_sentinelE,(_ZN34_INTERNAL_87b129b6_4_k_cu_7d2608024cuda3std6ranges3__45__cpo5ssizeE - _ZN34_INTERNAL_87b129b6_4_k_cu_7d2608024cuda3std3__420unreachable_sentinelE)
_ZN34_INTERNAL_87b129b6_4_k_cu_7d2608024cuda3std3__420unreachable_sentinelE:
	.zero		1
	.type		_ZN34_INTERNAL_87b129b6_4_k_cu_7d2608024cuda3std6ranges3__45__cpo5ssizeE,@object
	.size		_ZN34_INTERNAL_87b129b6_4_k_cu_7d2608024cuda3std6ranges3__45__cpo5ssizeE,(_ZN34_INTERNAL_87b129b6_4_k_cu_7d2608026thrust24THRUST_300001_SM_1000_NS12placeholders2_8E - _ZN34_INTERNAL_87b129b6_4_k_cu_7d2608024cuda3std6ranges3__45__cpo5ssizeE)
_ZN34_INTERNAL_87b129b6_4_k_cu_7d2608024cuda3std6ranges3__45__cpo5ssizeE:
	.zero		1
	.type		_ZN34_INTERNAL_87b129b6_4_k_cu_7d2608026thrust24THRUST_300001_SM_1000_NS12placeholders2_8E,@object
	.size		_ZN34_INTERNAL_87b129b6_4_k_cu_7d2608026thrust24THRUST_300001_SM_1000_NS12placeholders2_8E,(_ZN34_INTERNAL_87b129b6_4_k_cu_7d2608024cuda3std3__45__cpo5crendE - _ZN34_INTERNAL_87b129b6_4_k_cu_7d2608026thrust24THRUST_300001_SM_1000_NS12placeholders2_8E)
_ZN34_INTERNAL_87b129b6_4_k_cu_7d2608026thrust24THRUST_300001_SM_1000_NS12placeholders2_8E:
	.zero		1
	.type		_ZN34_INTERNAL_87b129b6_4_k_cu_7d2608024cuda3std3__45__cpo5crendE,@object
	.size		_ZN34_INTERNAL_87b129b6_4_k_cu_7d2608024cuda3std3__45__cpo5crendE,(_ZN34_INTERNAL_87b129b6_4_k_cu_7d2608024cuda3std6ranges3__45__cpo4prevE - _ZN34_INTERNAL_87b129b6_4_k_cu_7d2608024cuda3std3__45__cpo5crendE)
_ZN34_INTERNAL_87b129b6_4_k_cu_7d2608024cuda3std3__45__cpo5crendE:
	.zero		1
	.type		_ZN34_INTERNAL_87b129b6_4_k_cu_7d2608024cuda3std6ranges3__45__cpo4prevE,@object
	.size		_ZN34_INTERNAL_87b129b6_4_k_cu_7d2608024cuda3std6ranges3__45__cpo4prevE,(_ZN34_INTERNAL_87b129b6_4_k_cu_7d2608024cuda3std6ranges3__45__cpo9iter_moveE - _ZN34_INTERNAL_87b129b6_4_k_cu_7d2608024cuda3std6ranges3__45__cpo4prevE)
_ZN34_INTERNAL_87b129b6_4_k_cu_7d2608024cuda3std6ranges3__45__cpo4prevE:
	.zero		1
	.type		_ZN34_INTERNAL_87b129b6_4_k_cu_7d2608024cuda3std6ranges3__45__cpo9iter_moveE,@object
	.size		_ZN34_INTERNAL_87b129b6_4_k_cu_7d2608024cuda3std6ranges3__45__cpo9iter_moveE,(_ZN34_INTERNAL_87b129b6_4_k_cu_7d2608026thrust24THRUST_300001_SM_1000_NS6system6detail10sequential3seqE - _ZN34_INTERNAL_87b129b6_4_k_cu_7d2608024cuda3std6ranges3__45__cpo9iter_moveE)
_ZN34_INTERNAL_87b129b6_4_k_cu_7d2608024cuda3std6ranges3__45__cpo9iter_moveE:
	.zero		1
	.type		_ZN34_INTERNAL_87b129b6_4_k_cu_7d2608026thrust24THRUST_300001_SM_1000_NS6system6detail10sequential3seqE,@object
	.size		_ZN34_INTERNAL_87b129b6_4_k_cu_7d2608026thrust24THRUST_300001_SM_1000_NS6system6detail10sequential3seqE,(.L_31 - _ZN34_INTERNAL_87b129b6_4_k_cu_7d2608026thrust24THRUST_300001_SM_1000_NS6system6detail10sequential3seqE)
_ZN34_INTERNAL_87b129b6_4_k_cu_7d2608026thrust24THRUST_300001_SM_1000_NS6system6detail10sequential3seqE:
	.zero		1
.L_31:


//--------------------- .nv.constant0._ZN3cub18CUB_300001_SM_10006detail8for_each13static_kernelINS2_12policy_hub_t12policy_500_tEmN6thrust24THRUST_300001_SM_1000_NS8cuda_cub20__uninitialized_fill7functorINS7_10device_ptrIfEEfEEEEvT0_T1_ --------------------------
	.section	.nv.constant0._ZN3cub18CUB_300001_SM_10006detail8for_each13static_kernelINS2_12policy_hub_t12policy_500_tEmN6thrust24THRUST_300001_SM_1000_NS8cuda_cub20__uninitialized_fill7functorINS7_10device_ptrIfEEfEEEEvT0_T1_,"a",@progbits
	.sectionflags	@""
	.align	4
.nv.constant0._ZN3cub18CUB_300001_SM_10006detail8for_each13static_kernelINS2_12policy_hub_t12policy_500_tEmN6thrust24THRUST_300001_SM_1000_NS8cuda_cub20__uninitialized_fill7functorINS7_10device_ptrIfEEfEEEEvT0_T1_:
	.zero		920


//--------------------- .nv.constant0._ZN3cub18CUB_300001_SM_10006detail11EmptyKernelIvEEvv --------------------------
	.section	.nv.constant0._ZN3cub18CUB_300001_SM_10006detail11EmptyKernelIvEEvv,"a",@progbits
	.sectionflags	@""
	.align	4
.nv.constant0._ZN3cub18CUB_300001_SM_10006detail11EmptyKernelIvEEvv:
	.zero		896


//--------------------- .nv.constant0._Z10add_float4P6float4S0_S0_j --------------------------
	.section	.nv.constant0._Z10add_float4P6float4S0_S0_j,"a",@progbits
	.sectionflags	@""
	.align	4
.nv.constant0._Z10add_float4P6float4S0_S0_j:
	.zero		924


//--------------------- .nv.constant0._Z10add_float2P6float2S0_S0_j --------------------------
	.section	.nv.constant0._Z10add_float2P6float2S0_S0_j,"a",@progbits
	.sectionflags	@""
	.align	4
.nv.constant0._Z10add_float2P6float2S0_S0_j:
	.zero		924


//--------------------- .nv.constant0._Z9add_floatPfS_S_j --------------------------
	.section	.nv.constant0._Z9add_floatPfS_S_j,"a",@progbits
	.sectionflags	@""
	.align	4
.nv.constant0._Z9add_floatPfS_S_j:
	.zero		924


//--------------------- SYMBOLS --------------------------

	.type		.nv.reservedSmem.offset0,@object
	.size		.nv.reservedSmem.offset0,0x4
